//
// Generated by NVIDIA NVVM Compiler
//
// Compiler Build ID: CL-36424714
// Cuda compilation tools, release 13.0, V13.0.88
// Based on NVVM 20.0.0
//

.version 9.0
.target sm_100
.address_size 64

	// .globl	_Z27InitializeSupercooledSpherePdS_S_S_
.func  (.param .b64 func_retval0) __internal_accurate_pow
(
	.param .b64 __internal_accurate_pow_param_0,
	.param .b64 __internal_accurate_pow_param_1
)
;
.global .align 4 .b8 precalc_xorwow_matrix[102400];
.global .align 4 .b8 precalc_xorwow_offset_matrix[102400];
.global .align 4 .b8 mrg32k3aM1[2304];
.global .align 4 .b8 mrg32k3aM2[2304];
.global .align 4 .b8 mrg32k3aM1SubSeq[2016];
.global .align 4 .b8 mrg32k3aM2SubSeq[2016];
.global .align 4 .b8 mrg32k3aM1Seq[2304];
.global .align 4 .b8 mrg32k3aM2Seq[2304];
.const .align 8 .b8 __cr_lgamma_table[72];
.const .align 8 .f64 dt = 0d3F1A36E2EB1C432D;
.const .align 8 .f64 dx = 0d3F9EB851EB851EB8;
.const .align 8 .f64 dy = 0d3F9EB851EB851EB8;
.const .align 8 .f64 dz = 0d3F9EB851EB851EB8;
.const .align 8 .f64 Gamma = 0d4024000000000000;
.const .align 8 .f64 Precision = 0d3E112E0BE826D695;
.const .align 8 .f64 Radius = 0d3FB999999999999A;
.const .align 8 .f64 T0;
.const .align 8 .f64 Tm = 0d3FF0000000000000;
.const .align 8 .f64 alpha = 0d3FE999999999999A;
.const .align 8 .f64 ampl = 0d3F847AE147AE147B;
.const .align 8 .f64 delta = 0d3FC999999999999A;
.const .align 8 .f64 epsilon = 0d3F847AE147AE147B;
.const .align 8 .f64 kappa = 0d3FFB333333333333;
.const .align 8 .f64 tau = 0d3F33A92A30553261;
.const .align 8 .b8 LaplacianStencil27[216] = {17, 17, 17, 17, 17, 17, 161, 63, 154, 153, 153, 153, 153, 153, 185, 63, 17, 17, 17, 17, 17, 17, 161, 63, 154, 153, 153, 153, 153, 153, 185, 63, 222, 221, 221, 221, 221, 221, 221, 63, 154, 153, 153, 153, 153, 153, 185, 63, 17, 17, 17, 17, 17, 17, 161, 63, 154, 153, 153, 153, 153, 153, 185, 63, 17, 17, 17, 17, 17, 17, 161, 63, 154, 153, 153, 153, 153, 153, 185, 63, 222, 221, 221, 221, 221, 221, 221, 63, 154, 153, 153, 153, 153, 153, 185, 63, 222, 221, 221, 221, 221, 221, 221, 63, 17, 17, 17, 17, 17, 17, 17, 192, 222, 221, 221, 221, 221, 221, 221, 63, 154, 153, 153, 153, 153, 153, 185, 63, 222, 221, 221, 221, 221, 221, 221, 63, 154, 153, 153, 153, 153, 153, 185, 63, 17, 17, 17, 17, 17, 17, 161, 63, 154, 153, 153, 153, 153, 153, 185, 63, 17, 17, 17, 17, 17, 17, 161, 63, 154, 153, 153, 153, 153, 153, 185, 63, 222, 221, 221, 221, 221, 221, 221, 63, 154, 153, 153, 153, 153, 153, 185, 63, 17, 17, 17, 17, 17, 17, 161, 63, 154, 153, 153, 153, 153, 153, 185, 63, 17, 17, 17, 17, 17, 17, 161, 63};

.visible .entry _Z27InitializeSupercooledSpherePdS_S_S_(
	.param .u64 .ptr .align 1 _Z27InitializeSupercooledSpherePdS_S_S__param_0,
	.param .u64 .ptr .align 1 _Z27InitializeSupercooledSpherePdS_S_S__param_1,
	.param .u64 .ptr .align 1 _Z27InitializeSupercooledSpherePdS_S_S__param_2,
	.param .u64 .ptr .align 1 _Z27InitializeSupercooledSpherePdS_S_S__param_3
)
{
	.reg .pred 	%p<41>;
	.reg .b32 	%r<69>;
	.reg .b64 	%rd<21>;
	.reg .b64 	%fd<68>;

	ld.param.u64 	%rd5, [_Z27InitializeSupercooledSpherePdS_S_S__param_0];
	ld.param.u64 	%rd3, [_Z27InitializeSupercooledSpherePdS_S_S__param_1];
	ld.param.u64 	%rd6, [_Z27InitializeSupercooledSpherePdS_S_S__param_2];
	ld.param.u64 	%rd4, [_Z27InitializeSupercooledSpherePdS_S_S__param_3];
	cvta.to.global.u64 	%rd1, %rd6;
	cvta.to.global.u64 	%rd2, %rd5;
	ld.const.f64 	%fd29, [dx];
	ld.const.f64 	%fd1, [dy];
	ld.const.f64 	%fd2, [dz];
	mov.u32 	%r9, %ctaid.x;
	mov.u32 	%r10, %ntid.x;
	mov.u32 	%r11, %tid.x;
	mad.lo.s32 	%r12, %r9, %r10, %r11;
	add.s32 	%r13, %r12, 1;
	mov.u32 	%r14, %ctaid.y;
	mov.u32 	%r15, %ntid.y;
	mov.u32 	%r16, %tid.y;
	mad.lo.s32 	%r17, %r14, %r15, %r16;
	add.s32 	%r1, %r17, 1;
	mov.u32 	%r18, %ctaid.z;
	mov.u32 	%r19, %ntid.z;
	mov.u32 	%r20, %tid.z;
	mad.lo.s32 	%r21, %r18, %r19, %r20;
	add.s32 	%r2, %r21, 1;
	mad.lo.s32 	%r22, %r21, 130, %r1;
	mad.lo.s32 	%r23, %r22, 130, %r13;
	add.s32 	%r3, %r23, 16900;
	cvt.rn.f64.s32 	%fd30, %r13;
	mul.f64 	%fd31, %fd29, %fd30;
	sub.f64 	%fd3, %fd31, %fd29;
	{
	.reg .b32 %temp; 
	mov.b64 	{%temp, %r4}, %fd3;
	}
	mov.f64 	%fd32, 0d4000000000000000;
	{
	.reg .b32 %temp; 
	mov.b64 	{%temp, %r24}, %fd32;
	}
	and.b32  	%r6, %r24, 2146435072;
	setp.eq.s32 	%p1, %r6, 1062207488;
	abs.f64 	%fd4, %fd3;
	{ // callseq 0, 0
	.param .b64 param0;
	st.param.f64 	[param0], %fd4;
	.param .b64 param1;
	st.param.f64 	[param1], 0d4000000000000000;
	.param .b64 retval0;
	call.uni (retval0), 
	__internal_accurate_pow, 
	(
	param0, 
	param1
	);
	ld.param.f64 	%fd33, [retval0];
	} // callseq 0
	setp.lt.s32 	%p2, %r4, 0;
	neg.f64 	%fd35, %fd33;
	selp.f64 	%fd36, %fd35, %fd33, %p1;
	selp.f64 	%fd63, %fd36, %fd33, %p2;
	setp.neu.f64 	%p3, %fd3, 0d0000000000000000;
	@%p3 bra 	$L__BB0_2;
	selp.b32 	%r25, %r4, 0, %p1;
	setp.lt.s32 	%p5, %r24, 0;
	or.b32  	%r26, %r25, 2146435072;
	selp.b32 	%r27, %r26, %r25, %p5;
	mov.b32 	%r28, 0;
	mov.b64 	%fd63, {%r28, %r27};
$L__BB0_2:
	add.f64 	%fd37, %fd3, 0d4000000000000000;
	{
	.reg .b32 %temp; 
	mov.b64 	{%temp, %r29}, %fd37;
	}
	and.b32  	%r30, %r29, 2146435072;
	setp.ne.s32 	%p6, %r30, 2146435072;
	@%p6 bra 	$L__BB0_7;
	setp.num.f64 	%p7, %fd3, %fd3;
	@%p7 bra 	$L__BB0_5;
	mov.f64 	%fd38, 0d4000000000000000;
	add.rn.f64 	%fd63, %fd3, %fd38;
	bra.uni 	$L__BB0_7;
$L__BB0_5:
	setp.neu.f64 	%p8, %fd4, 0d7FF0000000000000;
	@%p8 bra 	$L__BB0_7;
	setp.lt.s32 	%p9, %r4, 0;
	setp.eq.s32 	%p10, %r6, 1062207488;
	setp.lt.s32 	%p11, %r24, 0;
	selp.b32 	%r32, 0, 2146435072, %p11;
	and.b32  	%r33, %r24, 2147483647;
	setp.ne.s32 	%p12, %r33, 1071644672;
	or.b32  	%r34, %r32, -2147483648;
	selp.b32 	%r35, %r34, %r32, %p12;
	selp.b32 	%r36, %r35, %r32, %p10;
	selp.b32 	%r37, %r36, %r32, %p9;
	mov.b32 	%r38, 0;
	mov.b64 	%fd63, {%r38, %r37};
$L__BB0_7:
	setp.eq.s32 	%p13, %r6, 1062207488;
	setp.eq.f64 	%p14, %fd3, 0d3FF0000000000000;
	selp.f64 	%fd11, 0d3FF0000000000000, %fd63, %p14;
	cvt.rn.f64.u32 	%fd39, %r1;
	mul.f64 	%fd40, %fd1, %fd39;
	sub.f64 	%fd12, %fd40, %fd1;
	{
	.reg .b32 %temp; 
	mov.b64 	{%temp, %r7}, %fd12;
	}
	abs.f64 	%fd13, %fd12;
	{ // callseq 1, 0
	.param .b64 param0;
	st.param.f64 	[param0], %fd13;
	.param .b64 param1;
	st.param.f64 	[param1], 0d4000000000000000;
	.param .b64 retval0;
	call.uni (retval0), 
	__internal_accurate_pow, 
	(
	param0, 
	param1
	);
	ld.param.f64 	%fd41, [retval0];
	} // callseq 1
	setp.lt.s32 	%p15, %r7, 0;
	neg.f64 	%fd43, %fd41;
	selp.f64 	%fd44, %fd43, %fd41, %p13;
	selp.f64 	%fd65, %fd44, %fd41, %p15;
	setp.neu.f64 	%p16, %fd12, 0d0000000000000000;
	@%p16 bra 	$L__BB0_9;
	setp.eq.s32 	%p17, %r6, 1062207488;
	selp.b32 	%r40, %r7, 0, %p17;
	setp.lt.s32 	%p18, %r24, 0;
	or.b32  	%r41, %r40, 2146435072;
	selp.b32 	%r42, %r41, %r40, %p18;
	mov.b32 	%r43, 0;
	mov.b64 	%fd65, {%r43, %r42};
$L__BB0_9:
	add.f64 	%fd45, %fd12, 0d4000000000000000;
	{
	.reg .b32 %temp; 
	mov.b64 	{%temp, %r44}, %fd45;
	}
	and.b32  	%r45, %r44, 2146435072;
	setp.ne.s32 	%p19, %r45, 2146435072;
	@%p19 bra 	$L__BB0_14;
	setp.num.f64 	%p20, %fd12, %fd12;
	@%p20 bra 	$L__BB0_12;
	mov.f64 	%fd46, 0d4000000000000000;
	add.rn.f64 	%fd65, %fd12, %fd46;
	bra.uni 	$L__BB0_14;
$L__BB0_12:
	setp.neu.f64 	%p21, %fd13, 0d7FF0000000000000;
	@%p21 bra 	$L__BB0_14;
	setp.lt.s32 	%p22, %r7, 0;
	setp.eq.s32 	%p23, %r6, 1062207488;
	setp.lt.s32 	%p24, %r24, 0;
	selp.b32 	%r47, 0, 2146435072, %p24;
	and.b32  	%r48, %r24, 2147483647;
	setp.ne.s32 	%p25, %r48, 1071644672;
	or.b32  	%r49, %r47, -2147483648;
	selp.b32 	%r50, %r49, %r47, %p25;
	selp.b32 	%r51, %r50, %r47, %p23;
	selp.b32 	%r52, %r51, %r47, %p22;
	mov.b32 	%r53, 0;
	mov.b64 	%fd65, {%r53, %r52};
$L__BB0_14:
	setp.eq.s32 	%p26, %r6, 1062207488;
	setp.eq.f64 	%p27, %fd12, 0d3FF0000000000000;
	selp.f64 	%fd47, 0d3FF0000000000000, %fd65, %p27;
	add.f64 	%fd20, %fd11, %fd47;
	cvt.rn.f64.u32 	%fd48, %r2;
	mul.f64 	%fd49, %fd2, %fd48;
	sub.f64 	%fd21, %fd49, %fd2;
	{
	.reg .b32 %temp; 
	mov.b64 	{%temp, %r8}, %fd21;
	}
	abs.f64 	%fd22, %fd21;
	{ // callseq 2, 0
	.param .b64 param0;
	st.param.f64 	[param0], %fd22;
	.param .b64 param1;
	st.param.f64 	[param1], 0d4000000000000000;
	.param .b64 retval0;
	call.uni (retval0), 
	__internal_accurate_pow, 
	(
	param0, 
	param1
	);
	ld.param.f64 	%fd50, [retval0];
	} // callseq 2
	setp.lt.s32 	%p28, %r8, 0;
	neg.f64 	%fd52, %fd50;
	selp.f64 	%fd53, %fd52, %fd50, %p26;
	selp.f64 	%fd67, %fd53, %fd50, %p28;
	setp.neu.f64 	%p29, %fd21, 0d0000000000000000;
	@%p29 bra 	$L__BB0_16;
	setp.eq.s32 	%p30, %r6, 1062207488;
	selp.b32 	%r55, %r8, 0, %p30;
	setp.lt.s32 	%p31, %r24, 0;
	or.b32  	%r56, %r55, 2146435072;
	selp.b32 	%r57, %r56, %r55, %p31;
	mov.b32 	%r58, 0;
	mov.b64 	%fd67, {%r58, %r57};
$L__BB0_16:
	add.f64 	%fd54, %fd21, 0d4000000000000000;
	{
	.reg .b32 %temp; 
	mov.b64 	{%temp, %r59}, %fd54;
	}
	and.b32  	%r60, %r59, 2146435072;
	setp.ne.s32 	%p32, %r60, 2146435072;
	@%p32 bra 	$L__BB0_21;
	setp.num.f64 	%p33, %fd21, %fd21;
	@%p33 bra 	$L__BB0_19;
	mov.f64 	%fd55, 0d4000000000000000;
	add.rn.f64 	%fd67, %fd21, %fd55;
	bra.uni 	$L__BB0_21;
$L__BB0_19:
	setp.neu.f64 	%p34, %fd22, 0d7FF0000000000000;
	@%p34 bra 	$L__BB0_21;
	setp.lt.s32 	%p35, %r8, 0;
	setp.eq.s32 	%p36, %r6, 1062207488;
	setp.lt.s32 	%p37, %r24, 0;
	selp.b32 	%r62, 0, 2146435072, %p37;
	and.b32  	%r63, %r24, 2147483647;
	setp.ne.s32 	%p38, %r63, 1071644672;
	or.b32  	%r64, %r62, -2147483648;
	selp.b32 	%r65, %r64, %r62, %p38;
	selp.b32 	%r66, %r65, %r62, %p36;
	selp.b32 	%r67, %r66, %r62, %p35;
	mov.b32 	%r68, 0;
	mov.b64 	%fd67, {%r68, %r67};
$L__BB0_21:
	setp.eq.f64 	%p39, %fd21, 0d3FF0000000000000;
	selp.f64 	%fd56, 0d3FF0000000000000, %fd67, %p39;
	add.f64 	%fd57, %fd20, %fd56;
	sqrt.rn.f64 	%fd58, %fd57;
	ld.const.f64 	%fd59, [Radius];
	setp.geu.f64 	%p40, %fd58, %fd59;
	@%p40 bra 	$L__BB0_23;
	mul.wide.s32 	%rd11, %r3, 8;
	add.s64 	%rd12, %rd2, %rd11;
	mov.b64 	%rd13, 4607182418800017408;
	st.global.u64 	[%rd12], %rd13;
	ld.const.f64 	%fd61, [Tm];
	add.s64 	%rd14, %rd1, %rd11;
	st.global.f64 	[%rd14], %fd61;
	bra.uni 	$L__BB0_24;
$L__BB0_23:
	mul.wide.s32 	%rd7, %r3, 8;
	add.s64 	%rd8, %rd2, %rd7;
	mov.b64 	%rd9, 0;
	st.global.u64 	[%rd8], %rd9;
	ld.const.f64 	%fd60, [T0];
	add.s64 	%rd10, %rd1, %rd7;
	st.global.f64 	[%rd10], %fd60;
$L__BB0_24:
	cvta.to.global.u64 	%rd15, %rd3;
	cvta.to.global.u64 	%rd16, %rd4;
	mul.wide.s32 	%rd17, %r3, 8;
	add.s64 	%rd18, %rd15, %rd17;
	mov.b64 	%rd19, 0;
	st.global.u64 	[%rd18], %rd19;
	add.s64 	%rd20, %rd16, %rd17;
	st.global.u64 	[%rd20], %rd19;
	ret;

}
	// .globl	_Z12CalcTimeStepPdS_S_S_P17curandStateXORWOW
.visible .entry _Z12CalcTimeStepPdS_S_S_P17curandStateXORWOW(
	.param .u64 .ptr .align 1 _Z12CalcTimeStepPdS_S_S_P17curandStateXORWOW_param_0,
	.param .u64 .ptr .align 1 _Z12CalcTimeStepPdS_S_S_P17curandStateXORWOW_param_1,
	.param .u64 .ptr .align 1 _Z12CalcTimeStepPdS_S_S_P17curandStateXORWOW_param_2,
	.param .u64 .ptr .align 1 _Z12CalcTimeStepPdS_S_S_P17curandStateXORWOW_param_3,
	.param .u64 .ptr .align 1 _Z12CalcTimeStepPdS_S_S_P17curandStateXORWOW_param_4
)
{
	.reg .pred 	%p<112>;
	.reg .b32 	%r<147>;
	.reg .b64 	%rd<23>;
	.reg .b64 	%fd<440>;

	ld.param.u64 	%rd3, [_Z12CalcTimeStepPdS_S_S_P17curandStateXORWOW_param_0];
	ld.param.u64 	%rd5, [_Z12CalcTimeStepPdS_S_S_P17curandStateXORWOW_param_2];
	cvta.to.global.u64 	%rd7, %rd5;
	cvta.to.global.u64 	%rd8, %rd3;
	mov.u32 	%r13, %ctaid.x;
	mov.u32 	%r14, %ntid.x;
	mov.u32 	%r15, %tid.x;
	mad.lo.s32 	%r16, %r13, %r14, %r15;
	mov.u32 	%r17, %ctaid.y;
	mov.u32 	%r18, %ntid.y;
	mov.u32 	%r19, %tid.y;
	mad.lo.s32 	%r20, %r17, %r18, %r19;
	mov.u32 	%r21, %ctaid.z;
	mov.u32 	%r22, %ntid.z;
	mov.u32 	%r23, %tid.z;
	mad.lo.s32 	%r24, %r21, %r22, %r23;
	mad.lo.s32 	%r25, %r24, 130, %r20;
	mad.lo.s32 	%r26, %r25, 130, %r16;
	add.s32 	%r1, %r26, 17031;
	mul.wide.s32 	%rd9, %r1, 8;
	add.s64 	%rd1, %rd8, %rd9;
	ld.global.f64 	%fd1, [%rd1];
	ld.const.f64 	%fd74, [Precision];
	setp.leu.f64 	%p1, %fd1, %fd74;
	mov.f64 	%fd75, 0d3FF0000000000000;
	sub.f64 	%fd76, %fd75, %fd74;
	setp.geu.f64 	%p2, %fd1, %fd76;
	add.s64 	%rd2, %rd7, %rd9;
	mov.f64 	%fd437, 0d0000000000000000;
	and.pred  	%p3, %p1, %p2;
	@%p3 bra 	$L__BB1_55;
	mov.f64 	%fd77, 0dBFE41B2F769CF0E1;
	mul.rn.f64 	%fd78, %fd77, %fd77;
	fma.rn.f64 	%fd79, %fd78, 0d3DE5DB65F9785EBA, 0dBE5AE5F12CB0D246;
	fma.rn.f64 	%fd80, %fd79, %fd78, 0d3EC71DE369ACE392;
	fma.rn.f64 	%fd81, %fd80, %fd78, 0dBF2A01A019DB62A1;
	fma.rn.f64 	%fd82, %fd81, %fd78, 0d3F81111111110818;
	fma.rn.f64 	%fd83, %fd82, %fd78, 0dBFC5555555555554;
	fma.rn.f64 	%fd84, %fd83, %fd78, 0d0000000000000000;
	fma.rn.f64 	%fd85, %fd84, 0dBFE41B2F769CF0E1, 0dBFE41B2F769CF0E1;
	mov.f64 	%fd86, 0d0000000000000000;
	sub.f64 	%fd87, %fd86, %fd85;
	mul.rn.f64 	%fd88, %fd86, %fd86;
	fma.rn.f64 	%fd89, %fd88, 0dBDA8FF8320FD8164, 0d3E21EEA7C1EF8528;
	fma.rn.f64 	%fd90, %fd89, %fd88, 0dBE927E4F8E06E6D9;
	fma.rn.f64 	%fd91, %fd90, %fd88, 0d3EFA01A019DDBCE9;
	fma.rn.f64 	%fd92, %fd91, %fd88, 0dBF56C16C16C15D47;
	fma.rn.f64 	%fd93, %fd92, %fd88, 0d3FA5555555555551;
	fma.rn.f64 	%fd94, %fd93, %fd88, 0dBFE0000000000000;
	fma.rn.f64 	%fd95, %fd94, %fd88, 0d3FF0000000000000;
	mov.f64 	%fd96, 0d3FE921FB54442D18;
	mul.rn.f64 	%fd97, %fd96, %fd96;
	fma.rn.f64 	%fd98, %fd97, 0dBDA8FF8320FD8164, 0d3E21EEA7C1EF8528;
	fma.rn.f64 	%fd99, %fd98, %fd97, 0dBE927E4F8E06E6D9;
	fma.rn.f64 	%fd100, %fd99, %fd97, 0d3EFA01A019DDBCE9;
	fma.rn.f64 	%fd101, %fd100, %fd97, 0dBF56C16C16C15D47;
	fma.rn.f64 	%fd102, %fd101, %fd97, 0d3FA5555555555551;
	fma.rn.f64 	%fd103, %fd102, %fd97, 0dBFE0000000000000;
	fma.rn.f64 	%fd104, %fd103, %fd97, 0d3FF0000000000000;
	fma.rn.f64 	%fd105, %fd78, 0dBDA8FF8320FD8164, 0d3E21EEA7C1EF8528;
	fma.rn.f64 	%fd106, %fd105, %fd78, 0dBE927E4F8E06E6D9;
	fma.rn.f64 	%fd107, %fd106, %fd78, 0d3EFA01A019DDBCE9;
	fma.rn.f64 	%fd108, %fd107, %fd78, 0dBF56C16C16C15D47;
	fma.rn.f64 	%fd109, %fd108, %fd78, 0d3FA5555555555551;
	fma.rn.f64 	%fd110, %fd109, %fd78, 0dBFE0000000000000;
	fma.rn.f64 	%fd111, %fd110, %fd78, 0d3FF0000000000000;
	fma.rn.f64 	%fd112, %fd88, 0d3DE5DB65F9785EBA, 0dBE5AE5F12CB0D246;
	fma.rn.f64 	%fd113, %fd112, %fd88, 0d3EC71DE369ACE392;
	fma.rn.f64 	%fd114, %fd113, %fd88, 0dBF2A01A019DB62A1;
	fma.rn.f64 	%fd115, %fd114, %fd88, 0d3F81111111110818;
	fma.rn.f64 	%fd116, %fd115, %fd88, 0dBFC5555555555554;
	fma.rn.f64 	%fd117, %fd116, %fd88, 0d0000000000000000;
	fma.rn.f64 	%fd118, %fd117, 0d0000000000000000, 0d0000000000000000;
	fma.rn.f64 	%fd119, %fd97, 0d3DE5DB65F9785EBA, 0dBE5AE5F12CB0D246;
	fma.rn.f64 	%fd120, %fd119, %fd97, 0d3EC71DE369ACE392;
	fma.rn.f64 	%fd121, %fd120, %fd97, 0dBF2A01A019DB62A1;
	fma.rn.f64 	%fd122, %fd121, %fd97, 0d3F81111111110818;
	fma.rn.f64 	%fd123, %fd122, %fd97, 0dBFC5555555555554;
	fma.rn.f64 	%fd124, %fd123, %fd97, 0d0000000000000000;
	fma.rn.f64 	%fd125, %fd124, 0d3FE921FB54442D18, 0d3FE921FB54442D18;
	mul.f64 	%fd126, %fd95, %fd104;
	mul.f64 	%fd127, %fd125, %fd95;
	mul.f64 	%fd128, %fd104, %fd111;
	mul.f64 	%fd129, %fd118, %fd128;
	fma.rn.f64 	%fd130, %fd125, %fd87, %fd129;
	mul.f64 	%fd131, %fd104, %fd87;
	mul.f64 	%fd132, %fd111, %fd118;
	mul.f64 	%fd133, %fd125, %fd132;
	sub.f64 	%fd134, %fd131, %fd133;
	mul.f64 	%fd135, %fd111, %fd95;
	mul.f64 	%fd136, %fd111, %fd125;
	mul.f64 	%fd137, %fd118, %fd131;
	sub.f64 	%fd138, %fd136, %fd137;
	mul.f64 	%fd139, %fd118, %fd87;
	fma.rn.f64 	%fd140, %fd125, %fd139, %fd128;
	mul.f64 	%fd141, %fd95, %fd87;
	ld.global.f64 	%fd142, [%rd1+8];
	ld.global.f64 	%fd143, [%rd1+-8];
	sub.f64 	%fd144, %fd142, %fd143;
	ld.const.f64 	%fd145, [dx];
	add.f64 	%fd146, %fd145, %fd145;
	div.rn.f64 	%fd147, %fd144, %fd146;
	ld.global.f64 	%fd148, [%rd1+1040];
	ld.global.f64 	%fd149, [%rd1+-1040];
	sub.f64 	%fd150, %fd148, %fd149;
	ld.const.f64 	%fd151, [dy];
	add.f64 	%fd152, %fd151, %fd151;
	div.rn.f64 	%fd153, %fd150, %fd152;
	ld.global.f64 	%fd154, [%rd1+135200];
	ld.global.f64 	%fd155, [%rd1+-135200];
	sub.f64 	%fd156, %fd154, %fd155;
	ld.const.f64 	%fd157, [dz];
	add.f64 	%fd158, %fd157, %fd157;
	div.rn.f64 	%fd159, %fd156, %fd158;
	fma.rn.f64 	%fd160, %fd126, %fd147, 0d0000000000000000;
	mul.f64 	%fd161, %fd127, %fd153;
	sub.f64 	%fd162, %fd160, %fd161;
	fma.rn.f64 	%fd2, %fd118, %fd159, %fd162;
	fma.rn.f64 	%fd163, %fd130, %fd147, 0d0000000000000000;
	fma.rn.f64 	%fd164, %fd134, %fd153, %fd163;
	mul.f64 	%fd165, %fd135, %fd159;
	sub.f64 	%fd3, %fd164, %fd165;
	fma.rn.f64 	%fd166, %fd138, %fd147, 0d0000000000000000;
	fma.rn.f64 	%fd167, %fd140, %fd153, %fd166;
	fma.rn.f64 	%fd4, %fd141, %fd159, %fd167;
	{
	.reg .b32 %temp; 
	mov.b64 	{%temp, %r2}, %fd2;
	}
	mov.f64 	%fd168, 0d4000000000000000;
	{
	.reg .b32 %temp; 
	mov.b64 	{%temp, %r27}, %fd168;
	}
	and.b32  	%r4, %r27, 2146435072;
	setp.eq.s32 	%p4, %r4, 1062207488;
	abs.f64 	%fd5, %fd2;
	{ // callseq 3, 0
	.param .b64 param0;
	st.param.f64 	[param0], %fd5;
	.param .b64 param1;
	st.param.f64 	[param1], 0d4000000000000000;
	.param .b64 retval0;
	call.uni (retval0), 
	__internal_accurate_pow, 
	(
	param0, 
	param1
	);
	ld.param.f64 	%fd169, [retval0];
	} // callseq 3
	setp.lt.s32 	%p5, %r2, 0;
	neg.f64 	%fd171, %fd169;
	selp.f64 	%fd172, %fd171, %fd169, %p4;
	selp.f64 	%fd422, %fd172, %fd169, %p5;
	setp.neu.f64 	%p6, %fd2, 0d0000000000000000;
	@%p6 bra 	$L__BB1_3;
	setp.eq.s32 	%p7, %r4, 1062207488;
	selp.b32 	%r28, %r2, 0, %p7;
	setp.lt.s32 	%p8, %r27, 0;
	or.b32  	%r29, %r28, 2146435072;
	selp.b32 	%r30, %r29, %r28, %p8;
	mov.b32 	%r31, 0;
	mov.b64 	%fd422, {%r31, %r30};
$L__BB1_3:
	add.f64 	%fd173, %fd2, 0d4000000000000000;
	{
	.reg .b32 %temp; 
	mov.b64 	{%temp, %r32}, %fd173;
	}
	and.b32  	%r33, %r32, 2146435072;
	setp.ne.s32 	%p9, %r33, 2146435072;
	@%p9 bra 	$L__BB1_8;
	setp.num.f64 	%p10, %fd2, %fd2;
	@%p10 bra 	$L__BB1_6;
	mov.f64 	%fd174, 0d4000000000000000;
	add.rn.f64 	%fd422, %fd2, %fd174;
	bra.uni 	$L__BB1_8;
$L__BB1_6:
	setp.neu.f64 	%p11, %fd5, 0d7FF0000000000000;
	@%p11 bra 	$L__BB1_8;
	setp.lt.s32 	%p12, %r2, 0;
	setp.eq.s32 	%p13, %r4, 1062207488;
	setp.lt.s32 	%p14, %r27, 0;
	selp.b32 	%r35, 0, 2146435072, %p14;
	and.b32  	%r36, %r27, 2147483647;
	setp.ne.s32 	%p15, %r36, 1071644672;
	or.b32  	%r37, %r35, -2147483648;
	selp.b32 	%r38, %r37, %r35, %p15;
	selp.b32 	%r39, %r38, %r35, %p13;
	selp.b32 	%r40, %r39, %r35, %p12;
	mov.b32 	%r41, 0;
	mov.b64 	%fd422, {%r41, %r40};
$L__BB1_8:
	setp.eq.s32 	%p16, %r4, 1062207488;
	{
	.reg .b32 %temp; 
	mov.b64 	{%temp, %r5}, %fd3;
	}
	abs.f64 	%fd12, %fd3;
	{ // callseq 4, 0
	.param .b64 param0;
	st.param.f64 	[param0], %fd12;
	.param .b64 param1;
	st.param.f64 	[param1], 0d4000000000000000;
	.param .b64 retval0;
	call.uni (retval0), 
	__internal_accurate_pow, 
	(
	param0, 
	param1
	);
	ld.param.f64 	%fd175, [retval0];
	} // callseq 4
	setp.lt.s32 	%p17, %r5, 0;
	neg.f64 	%fd177, %fd175;
	selp.f64 	%fd178, %fd177, %fd175, %p16;
	selp.f64 	%fd424, %fd178, %fd175, %p17;
	setp.neu.f64 	%p18, %fd3, 0d0000000000000000;
	@%p18 bra 	$L__BB1_10;
	setp.eq.s32 	%p19, %r4, 1062207488;
	selp.b32 	%r43, %r5, 0, %p19;
	setp.lt.s32 	%p20, %r27, 0;
	or.b32  	%r44, %r43, 2146435072;
	selp.b32 	%r45, %r44, %r43, %p20;
	mov.b32 	%r46, 0;
	mov.b64 	%fd424, {%r46, %r45};
$L__BB1_10:
	add.f64 	%fd179, %fd3, 0d4000000000000000;
	{
	.reg .b32 %temp; 
	mov.b64 	{%temp, %r47}, %fd179;
	}
	and.b32  	%r48, %r47, 2146435072;
	setp.ne.s32 	%p21, %r48, 2146435072;
	@%p21 bra 	$L__BB1_15;
	setp.num.f64 	%p22, %fd3, %fd3;
	@%p22 bra 	$L__BB1_13;
	mov.f64 	%fd180, 0d4000000000000000;
	add.rn.f64 	%fd424, %fd3, %fd180;
	bra.uni 	$L__BB1_15;
$L__BB1_13:
	setp.neu.f64 	%p23, %fd12, 0d7FF0000000000000;
	@%p23 bra 	$L__BB1_15;
	setp.lt.s32 	%p24, %r5, 0;
	setp.eq.s32 	%p25, %r4, 1062207488;
	setp.lt.s32 	%p26, %r27, 0;
	selp.b32 	%r50, 0, 2146435072, %p26;
	and.b32  	%r51, %r27, 2147483647;
	setp.ne.s32 	%p27, %r51, 1071644672;
	or.b32  	%r52, %r50, -2147483648;
	selp.b32 	%r53, %r52, %r50, %p27;
	selp.b32 	%r54, %r53, %r50, %p25;
	selp.b32 	%r55, %r54, %r50, %p24;
	mov.b32 	%r56, 0;
	mov.b64 	%fd424, {%r56, %r55};
$L__BB1_15:
	setp.eq.s32 	%p28, %r4, 1062207488;
	setp.eq.f64 	%p29, %fd3, 0d3FF0000000000000;
	selp.f64 	%fd181, 0d3FF0000000000000, %fd424, %p29;
	setp.eq.f64 	%p30, %fd2, 0d3FF0000000000000;
	selp.f64 	%fd182, 0d3FF0000000000000, %fd422, %p30;
	add.f64 	%fd19, %fd182, %fd181;
	{
	.reg .b32 %temp; 
	mov.b64 	{%temp, %r6}, %fd4;
	}
	abs.f64 	%fd20, %fd4;
	{ // callseq 5, 0
	.param .b64 param0;
	st.param.f64 	[param0], %fd20;
	.param .b64 param1;
	st.param.f64 	[param1], 0d4000000000000000;
	.param .b64 retval0;
	call.uni (retval0), 
	__internal_accurate_pow, 
	(
	param0, 
	param1
	);
	ld.param.f64 	%fd183, [retval0];
	} // callseq 5
	setp.lt.s32 	%p31, %r6, 0;
	neg.f64 	%fd185, %fd183;
	selp.f64 	%fd186, %fd185, %fd183, %p28;
	selp.f64 	%fd426, %fd186, %fd183, %p31;
	setp.neu.f64 	%p32, %fd4, 0d0000000000000000;
	@%p32 bra 	$L__BB1_17;
	setp.eq.s32 	%p33, %r4, 1062207488;
	selp.b32 	%r58, %r6, 0, %p33;
	setp.lt.s32 	%p34, %r27, 0;
	or.b32  	%r59, %r58, 2146435072;
	selp.b32 	%r60, %r59, %r58, %p34;
	mov.b32 	%r61, 0;
	mov.b64 	%fd426, {%r61, %r60};
$L__BB1_17:
	add.f64 	%fd187, %fd4, 0d4000000000000000;
	{
	.reg .b32 %temp; 
	mov.b64 	{%temp, %r62}, %fd187;
	}
	and.b32  	%r63, %r62, 2146435072;
	setp.ne.s32 	%p35, %r63, 2146435072;
	@%p35 bra 	$L__BB1_22;
	setp.num.f64 	%p36, %fd4, %fd4;
	@%p36 bra 	$L__BB1_20;
	mov.f64 	%fd188, 0d4000000000000000;
	add.rn.f64 	%fd426, %fd4, %fd188;
	bra.uni 	$L__BB1_22;
$L__BB1_20:
	setp.neu.f64 	%p37, %fd20, 0d7FF0000000000000;
	@%p37 bra 	$L__BB1_22;
	setp.lt.s32 	%p38, %r6, 0;
	setp.eq.s32 	%p39, %r4, 1062207488;
	setp.lt.s32 	%p40, %r27, 0;
	selp.b32 	%r65, 0, 2146435072, %p40;
	and.b32  	%r66, %r27, 2147483647;
	setp.ne.s32 	%p41, %r66, 1071644672;
	or.b32  	%r67, %r65, -2147483648;
	selp.b32 	%r68, %r67, %r65, %p41;
	selp.b32 	%r69, %r68, %r65, %p39;
	selp.b32 	%r70, %r69, %r65, %p38;
	mov.b32 	%r71, 0;
	mov.b64 	%fd426, {%r71, %r70};
$L__BB1_22:
	setp.eq.s32 	%p42, %r4, 1062207488;
	setp.eq.f64 	%p43, %fd4, 0d3FF0000000000000;
	selp.f64 	%fd189, 0d3FF0000000000000, %fd426, %p43;
	add.f64 	%fd27, %fd19, %fd189;
	{
	.reg .b32 %temp; 
	mov.b64 	{%temp, %r7}, %fd27;
	}
	abs.f64 	%fd28, %fd27;
	{ // callseq 6, 0
	.param .b64 param0;
	st.param.f64 	[param0], %fd28;
	.param .b64 param1;
	st.param.f64 	[param1], 0d4000000000000000;
	.param .b64 retval0;
	call.uni (retval0), 
	__internal_accurate_pow, 
	(
	param0, 
	param1
	);
	ld.param.f64 	%fd190, [retval0];
	} // callseq 6
	setp.lt.s32 	%p44, %r7, 0;
	neg.f64 	%fd192, %fd190;
	selp.f64 	%fd193, %fd192, %fd190, %p42;
	selp.f64 	%fd428, %fd193, %fd190, %p44;
	setp.neu.f64 	%p45, %fd27, 0d0000000000000000;
	@%p45 bra 	$L__BB1_24;
	setp.eq.s32 	%p46, %r4, 1062207488;
	selp.b32 	%r73, %r7, 0, %p46;
	setp.lt.s32 	%p47, %r27, 0;
	or.b32  	%r74, %r73, 2146435072;
	selp.b32 	%r75, %r74, %r73, %p47;
	mov.b32 	%r76, 0;
	mov.b64 	%fd428, {%r76, %r75};
$L__BB1_24:
	add.f64 	%fd194, %fd27, 0d4000000000000000;
	{
	.reg .b32 %temp; 
	mov.b64 	{%temp, %r77}, %fd194;
	}
	and.b32  	%r78, %r77, 2146435072;
	setp.ne.s32 	%p48, %r78, 2146435072;
	@%p48 bra 	$L__BB1_29;
	setp.num.f64 	%p49, %fd27, %fd27;
	@%p49 bra 	$L__BB1_27;
	mov.f64 	%fd195, 0d4000000000000000;
	add.rn.f64 	%fd428, %fd27, %fd195;
	bra.uni 	$L__BB1_29;
$L__BB1_27:
	setp.neu.f64 	%p50, %fd28, 0d7FF0000000000000;
	@%p50 bra 	$L__BB1_29;
	setp.lt.s32 	%p51, %r7, 0;
	setp.eq.s32 	%p52, %r4, 1062207488;
	setp.lt.s32 	%p53, %r27, 0;
	selp.b32 	%r80, 0, 2146435072, %p53;
	and.b32  	%r81, %r27, 2147483647;
	setp.ne.s32 	%p54, %r81, 1071644672;
	or.b32  	%r82, %r80, -2147483648;
	selp.b32 	%r83, %r82, %r80, %p54;
	selp.b32 	%r84, %r83, %r80, %p52;
	selp.b32 	%r85, %r84, %r80, %p51;
	mov.b32 	%r86, 0;
	mov.b64 	%fd428, {%r86, %r85};
$L__BB1_29:
	setp.eq.f64 	%p55, %fd27, 0d3FF0000000000000;
	selp.f64 	%fd35, 0d3FF0000000000000, %fd428, %p55;
	setp.leu.f64 	%p56, %fd35, 0d3D719799812DEA11;
	mov.f64 	%fd435, 0d0000000000000000;
	@%p56 bra 	$L__BB1_52;
	setp.neu.f64 	%p57, %fd2, 0d0000000000000000;
	setp.lt.s32 	%p58, %r2, 0;
	mov.f64 	%fd197, 0d4010000000000000;
	{
	.reg .b32 %temp; 
	mov.b64 	{%temp, %r87}, %fd197;
	}
	and.b32  	%r9, %r87, 2146435072;
	setp.eq.s32 	%p59, %r9, 1072693248;
	{ // callseq 7, 0
	.param .b64 param0;
	st.param.f64 	[param0], %fd5;
	.param .b64 param1;
	st.param.f64 	[param1], 0d4010000000000000;
	.param .b64 retval0;
	call.uni (retval0), 
	__internal_accurate_pow, 
	(
	param0, 
	param1
	);
	ld.param.f64 	%fd198, [retval0];
	} // callseq 7
	neg.f64 	%fd200, %fd198;
	selp.f64 	%fd201, %fd200, %fd198, %p59;
	selp.f64 	%fd430, %fd201, %fd198, %p58;
	@%p57 bra 	$L__BB1_32;
	setp.eq.s32 	%p60, %r9, 1072693248;
	selp.b32 	%r88, %r2, 0, %p60;
	setp.lt.s32 	%p61, %r87, 0;
	or.b32  	%r89, %r88, 2146435072;
	selp.b32 	%r90, %r89, %r88, %p61;
	mov.b32 	%r91, 0;
	mov.b64 	%fd430, {%r91, %r90};
$L__BB1_32:
	add.f64 	%fd202, %fd2, 0d4010000000000000;
	{
	.reg .b32 %temp; 
	mov.b64 	{%temp, %r92}, %fd202;
	}
	and.b32  	%r93, %r92, 2146435072;
	setp.ne.s32 	%p62, %r93, 2146435072;
	@%p62 bra 	$L__BB1_37;
	setp.num.f64 	%p63, %fd2, %fd2;
	@%p63 bra 	$L__BB1_35;
	mov.f64 	%fd203, 0d4010000000000000;
	add.rn.f64 	%fd430, %fd2, %fd203;
	bra.uni 	$L__BB1_37;
$L__BB1_35:
	setp.neu.f64 	%p64, %fd5, 0d7FF0000000000000;
	@%p64 bra 	$L__BB1_37;
	setp.eq.s32 	%p65, %r9, 1072693248;
	setp.lt.s32 	%p66, %r2, 0;
	setp.lt.s32 	%p67, %r87, 0;
	selp.b32 	%r95, 0, 2146435072, %p67;
	and.b32  	%r96, %r87, 2147483647;
	setp.ne.s32 	%p68, %r96, 1071644672;
	or.b32  	%r97, %r95, -2147483648;
	selp.b32 	%r98, %r97, %r95, %p68;
	selp.b32 	%r99, %r98, %r95, %p65;
	selp.b32 	%r100, %r99, %r95, %p66;
	mov.b32 	%r101, 0;
	mov.b64 	%fd430, {%r101, %r100};
$L__BB1_37:
	setp.eq.s32 	%p69, %r9, 1072693248;
	setp.neu.f64 	%p70, %fd3, 0d0000000000000000;
	setp.lt.s32 	%p71, %r5, 0;
	setp.eq.f64 	%p72, %fd2, 0d3FF0000000000000;
	selp.f64 	%fd42, 0d3FF0000000000000, %fd430, %p72;
	{ // callseq 8, 0
	.param .b64 param0;
	st.param.f64 	[param0], %fd12;
	.param .b64 param1;
	st.param.f64 	[param1], 0d4010000000000000;
	.param .b64 retval0;
	call.uni (retval0), 
	__internal_accurate_pow, 
	(
	param0, 
	param1
	);
	ld.param.f64 	%fd204, [retval0];
	} // callseq 8
	neg.f64 	%fd206, %fd204;
	selp.f64 	%fd207, %fd206, %fd204, %p69;
	selp.f64 	%fd432, %fd207, %fd204, %p71;
	@%p70 bra 	$L__BB1_39;
	setp.eq.s32 	%p73, %r9, 1072693248;
	selp.b32 	%r103, %r5, 0, %p73;
	setp.lt.s32 	%p74, %r87, 0;
	or.b32  	%r104, %r103, 2146435072;
	selp.b32 	%r105, %r104, %r103, %p74;
	mov.b32 	%r106, 0;
	mov.b64 	%fd432, {%r106, %r105};
$L__BB1_39:
	add.f64 	%fd208, %fd3, 0d4010000000000000;
	{
	.reg .b32 %temp; 
	mov.b64 	{%temp, %r107}, %fd208;
	}
	and.b32  	%r108, %r107, 2146435072;
	setp.ne.s32 	%p75, %r108, 2146435072;
	@%p75 bra 	$L__BB1_44;
	setp.num.f64 	%p76, %fd3, %fd3;
	@%p76 bra 	$L__BB1_42;
	mov.f64 	%fd209, 0d4010000000000000;
	add.rn.f64 	%fd432, %fd3, %fd209;
	bra.uni 	$L__BB1_44;
$L__BB1_42:
	setp.neu.f64 	%p77, %fd12, 0d7FF0000000000000;
	@%p77 bra 	$L__BB1_44;
	setp.eq.s32 	%p78, %r9, 1072693248;
	setp.lt.s32 	%p79, %r5, 0;
	setp.lt.s32 	%p80, %r87, 0;
	selp.b32 	%r110, 0, 2146435072, %p80;
	and.b32  	%r111, %r87, 2147483647;
	setp.ne.s32 	%p81, %r111, 1071644672;
	or.b32  	%r112, %r110, -2147483648;
	selp.b32 	%r113, %r112, %r110, %p81;
	selp.b32 	%r114, %r113, %r110, %p78;
	selp.b32 	%r115, %r114, %r110, %p79;
	mov.b32 	%r116, 0;
	mov.b64 	%fd432, {%r116, %r115};
$L__BB1_44:
	setp.eq.s32 	%p82, %r9, 1072693248;
	setp.neu.f64 	%p83, %fd4, 0d0000000000000000;
	setp.lt.s32 	%p84, %r6, 0;
	setp.eq.f64 	%p85, %fd3, 0d3FF0000000000000;
	selp.f64 	%fd210, 0d3FF0000000000000, %fd432, %p85;
	add.f64 	%fd49, %fd42, %fd210;
	{ // callseq 9, 0
	.param .b64 param0;
	st.param.f64 	[param0], %fd20;
	.param .b64 param1;
	st.param.f64 	[param1], 0d4010000000000000;
	.param .b64 retval0;
	call.uni (retval0), 
	__internal_accurate_pow, 
	(
	param0, 
	param1
	);
	ld.param.f64 	%fd211, [retval0];
	} // callseq 9
	neg.f64 	%fd213, %fd211;
	selp.f64 	%fd214, %fd213, %fd211, %p82;
	selp.f64 	%fd434, %fd214, %fd211, %p84;
	@%p83 bra 	$L__BB1_46;
	setp.eq.s32 	%p86, %r9, 1072693248;
	selp.b32 	%r118, %r6, 0, %p86;
	setp.lt.s32 	%p87, %r87, 0;
	or.b32  	%r119, %r118, 2146435072;
	selp.b32 	%r120, %r119, %r118, %p87;
	mov.b32 	%r121, 0;
	mov.b64 	%fd434, {%r121, %r120};
$L__BB1_46:
	add.f64 	%fd215, %fd4, 0d4010000000000000;
	{
	.reg .b32 %temp; 
	mov.b64 	{%temp, %r122}, %fd215;
	}
	and.b32  	%r123, %r122, 2146435072;
	setp.ne.s32 	%p88, %r123, 2146435072;
	@%p88 bra 	$L__BB1_51;
	setp.num.f64 	%p89, %fd4, %fd4;
	@%p89 bra 	$L__BB1_49;
	mov.f64 	%fd216, 0d4010000000000000;
	add.rn.f64 	%fd434, %fd4, %fd216;
	bra.uni 	$L__BB1_51;
$L__BB1_49:
	setp.neu.f64 	%p90, %fd20, 0d7FF0000000000000;
	@%p90 bra 	$L__BB1_51;
	setp.eq.s32 	%p91, %r9, 1072693248;
	setp.lt.s32 	%p92, %r6, 0;
	setp.lt.s32 	%p93, %r87, 0;
	selp.b32 	%r125, 0, 2146435072, %p93;
	and.b32  	%r126, %r87, 2147483647;
	setp.ne.s32 	%p94, %r126, 1071644672;
	or.b32  	%r127, %r125, -2147483648;
	selp.b32 	%r128, %r127, %r125, %p94;
	selp.b32 	%r129, %r128, %r125, %p91;
	selp.b32 	%r130, %r129, %r125, %p92;
	mov.b32 	%r131, 0;
	mov.b64 	%fd434, {%r131, %r130};
$L__BB1_51:
	setp.eq.f64 	%p95, %fd4, 0d3FF0000000000000;
	selp.f64 	%fd217, 0d3FF0000000000000, %fd434, %p95;
	add.f64 	%fd218, %fd49, %fd217;
	div.rn.f64 	%fd435, %fd218, %fd35;
$L__BB1_52:
	ld.const.f64 	%fd219, [delta];
	mul.f64 	%fd220, %fd219, 0dC010000000000000;
	mov.f64 	%fd221, 0d3FF0000000000000;
	sub.f64 	%fd222, %fd221, %fd435;
	fma.rn.f64 	%fd223, %fd222, %fd220, 0d3FF0000000000000;
	ld.const.f64 	%fd58, [alpha];
	ld.const.f64 	%fd224, [Gamma];
	ld.const.f64 	%fd225, [Tm];
	ld.global.f64 	%fd226, [%rd2];
	sub.f64 	%fd227, %fd225, %fd226;
	mul.f64 	%fd228, %fd224, %fd227;
	mul.f64 	%fd59, %fd223, %fd228;
	abs.f64 	%fd60, %fd59;
	setp.leu.f64 	%p96, %fd60, 0d3FF0000000000000;
	mov.f64 	%fd436, %fd60;
	@%p96 bra 	$L__BB1_54;
	rcp.approx.ftz.f64 	%fd229, %fd60;
	neg.f64 	%fd230, %fd60;
	fma.rn.f64 	%fd231, %fd230, %fd229, 0d3FF0000000000000;
	fma.rn.f64 	%fd232, %fd231, %fd231, %fd231;
	fma.rn.f64 	%fd233, %fd232, %fd229, %fd229;
	setp.eq.f64 	%p97, %fd60, 0d7FF0000000000000;
	selp.f64 	%fd436, 0d0000000000000000, %fd233, %p97;
$L__BB1_54:
	setp.gt.f64 	%p98, %fd60, 0d3FF0000000000000;
	mul.f64 	%fd234, %fd436, %fd436;
	fma.rn.f64 	%fd235, %fd234, 0dBEF53E1D2A25FF7E, 0d3F2D3B63DBB65B49;
	fma.rn.f64 	%fd236, %fd235, %fd234, 0dBF5312788DDE082E;
	fma.rn.f64 	%fd237, %fd236, %fd234, 0d3F6F9690C8249315;
	fma.rn.f64 	%fd238, %fd237, %fd234, 0dBF82CF5AABC7CF0D;
	fma.rn.f64 	%fd239, %fd238, %fd234, 0d3F9162B0B2A3BFDE;
	fma.rn.f64 	%fd240, %fd239, %fd234, 0dBF9A7256FEB6FC6B;
	fma.rn.f64 	%fd241, %fd240, %fd234, 0d3FA171560CE4A489;
	fma.rn.f64 	%fd242, %fd241, %fd234, 0dBFA4F44D841450E4;
	fma.rn.f64 	%fd243, %fd242, %fd234, 0d3FA7EE3D3F36BB95;
	fma.rn.f64 	%fd244, %fd243, %fd234, 0dBFAAD32AE04A9FD1;
	fma.rn.f64 	%fd245, %fd244, %fd234, 0d3FAE17813D66954F;
	fma.rn.f64 	%fd246, %fd245, %fd234, 0dBFB11089CA9A5BCD;
	fma.rn.f64 	%fd247, %fd246, %fd234, 0d3FB3B12B2DB51738;
	fma.rn.f64 	%fd248, %fd247, %fd234, 0dBFB745D022F8DC5C;
	fma.rn.f64 	%fd249, %fd248, %fd234, 0d3FBC71C709DFE927;
	fma.rn.f64 	%fd250, %fd249, %fd234, 0dBFC2492491FA1744;
	fma.rn.f64 	%fd251, %fd250, %fd234, 0d3FC99999999840D2;
	fma.rn.f64 	%fd252, %fd251, %fd234, 0dBFD555555555544C;
	mul.f64 	%fd253, %fd234, %fd252;
	fma.rn.f64 	%fd254, %fd253, %fd436, %fd436;
	mov.f64 	%fd255, 0d3FF921FB54442D18;
	sub.f64 	%fd256, %fd255, %fd254;
	selp.f64 	%fd257, %fd256, %fd254, %p98;
	copysign.f64 	%fd258, %fd59, %fd257;
	div.rn.f64 	%fd259, %fd58, 0d400921FB54442D18;
	mov.f64 	%fd260, 0d3FF0000000000000;
	sub.f64 	%fd261, %fd260, %fd1;
	mul.f64 	%fd262, %fd1, %fd261;
	add.f64 	%fd263, %fd1, 0dBFE0000000000000;
	fma.rn.f64 	%fd264, %fd259, %fd258, %fd263;
	fma.rn.f64 	%fd437, %fd262, %fd264, 0d0000000000000000;
$L__BB1_55:
	ld.const.f64 	%fd65, [epsilon];
	{
	.reg .b32 %temp; 
	mov.b64 	{%temp, %r10}, %fd65;
	}
	mov.f64 	%fd265, 0d4000000000000000;
	{
	.reg .b32 %temp; 
	mov.b64 	{%temp, %r132}, %fd265;
	}
	and.b32  	%r12, %r132, 2146435072;
	setp.eq.s32 	%p99, %r12, 1062207488;
	abs.f64 	%fd66, %fd65;
	{ // callseq 10, 0
	.param .b64 param0;
	st.param.f64 	[param0], %fd66;
	.param .b64 param1;
	st.param.f64 	[param1], 0d4000000000000000;
	.param .b64 retval0;
	call.uni (retval0), 
	__internal_accurate_pow, 
	(
	param0, 
	param1
	);
	ld.param.f64 	%fd266, [retval0];
	} // callseq 10
	setp.lt.s32 	%p100, %r10, 0;
	neg.f64 	%fd268, %fd266;
	selp.f64 	%fd269, %fd268, %fd266, %p99;
	selp.f64 	%fd439, %fd269, %fd266, %p100;
	setp.neu.f64 	%p101, %fd65, 0d0000000000000000;
	@%p101 bra 	$L__BB1_57;
	setp.eq.s32 	%p102, %r12, 1062207488;
	selp.b32 	%r133, %r10, 0, %p102;
	setp.lt.s32 	%p103, %r132, 0;
	or.b32  	%r134, %r133, 2146435072;
	selp.b32 	%r135, %r134, %r133, %p103;
	mov.b32 	%r136, 0;
	mov.b64 	%fd439, {%r136, %r135};
$L__BB1_57:
	add.f64 	%fd270, %fd65, 0d4000000000000000;
	{
	.reg .b32 %temp; 
	mov.b64 	{%temp, %r137}, %fd270;
	}
	and.b32  	%r138, %r137, 2146435072;
	setp.ne.s32 	%p104, %r138, 2146435072;
	@%p104 bra 	$L__BB1_62;
	setp.num.f64 	%p105, %fd65, %fd65;
	@%p105 bra 	$L__BB1_60;
	mov.f64 	%fd271, 0d4000000000000000;
	add.rn.f64 	%fd439, %fd65, %fd271;
	bra.uni 	$L__BB1_62;
$L__BB1_60:
	setp.neu.f64 	%p106, %fd66, 0d7FF0000000000000;
	@%p106 bra 	$L__BB1_62;
	setp.lt.s32 	%p107, %r10, 0;
	setp.eq.s32 	%p108, %r12, 1062207488;
	setp.lt.s32 	%p109, %r132, 0;
	selp.b32 	%r140, 0, 2146435072, %p109;
	and.b32  	%r141, %r132, 2147483647;
	setp.ne.s32 	%p110, %r141, 1071644672;
	or.b32  	%r142, %r140, -2147483648;
	selp.b32 	%r143, %r142, %r140, %p110;
	selp.b32 	%r144, %r143, %r140, %p108;
	selp.b32 	%r145, %r144, %r140, %p107;
	mov.b32 	%r146, 0;
	mov.b64 	%fd439, {%r146, %r145};
$L__BB1_62:
	ld.param.u64 	%rd22, [_Z12CalcTimeStepPdS_S_S_P17curandStateXORWOW_param_3];
	ld.param.u64 	%rd21, [_Z12CalcTimeStepPdS_S_S_P17curandStateXORWOW_param_2];
	ld.param.u64 	%rd20, [_Z12CalcTimeStepPdS_S_S_P17curandStateXORWOW_param_1];
	ld.param.u64 	%rd19, [_Z12CalcTimeStepPdS_S_S_P17curandStateXORWOW_param_0];
	cvta.to.global.u64 	%rd10, %rd20;
	ld.const.f64 	%fd272, [epsilon];
	setp.eq.f64 	%p111, %fd272, 0d3FF0000000000000;
	selp.f64 	%fd273, 0d3FF0000000000000, %fd439, %p111;
	ld.const.f64 	%fd274, [LaplacianStencil27];
	cvta.to.global.u64 	%rd11, %rd19;
	mul.wide.s32 	%rd12, %r1, 8;
	add.s64 	%rd13, %rd11, %rd12;
	ld.global.f64 	%fd275, [%rd13+-136248];
	fma.rn.f64 	%fd276, %fd274, %fd275, 0d0000000000000000;
	ld.const.f64 	%fd277, [LaplacianStencil27+8];
	ld.global.f64 	%fd278, [%rd13+-1048];
	fma.rn.f64 	%fd279, %fd277, %fd278, %fd276;
	ld.const.f64 	%fd280, [LaplacianStencil27+16];
	ld.global.f64 	%fd281, [%rd13+134152];
	fma.rn.f64 	%fd282, %fd280, %fd281, %fd279;
	ld.const.f64 	%fd283, [LaplacianStencil27+24];
	ld.global.f64 	%fd284, [%rd13+-135208];
	fma.rn.f64 	%fd285, %fd283, %fd284, %fd282;
	ld.const.f64 	%fd286, [LaplacianStencil27+32];
	ld.global.f64 	%fd287, [%rd13+-8];
	fma.rn.f64 	%fd288, %fd286, %fd287, %fd285;
	ld.const.f64 	%fd289, [LaplacianStencil27+40];
	ld.global.f64 	%fd290, [%rd13+135192];
	fma.rn.f64 	%fd291, %fd289, %fd290, %fd288;
	ld.const.f64 	%fd292, [LaplacianStencil27+48];
	ld.global.f64 	%fd293, [%rd13+-134168];
	fma.rn.f64 	%fd294, %fd292, %fd293, %fd291;
	ld.const.f64 	%fd295, [LaplacianStencil27+56];
	ld.global.f64 	%fd296, [%rd13+1032];
	fma.rn.f64 	%fd297, %fd295, %fd296, %fd294;
	ld.const.f64 	%fd298, [LaplacianStencil27+64];
	ld.global.f64 	%fd299, [%rd13+136232];
	fma.rn.f64 	%fd300, %fd298, %fd299, %fd297;
	ld.const.f64 	%fd301, [LaplacianStencil27+72];
	ld.global.f64 	%fd302, [%rd13+-136240];
	fma.rn.f64 	%fd303, %fd301, %fd302, %fd300;
	ld.const.f64 	%fd304, [LaplacianStencil27+80];
	ld.global.f64 	%fd305, [%rd13+-1040];
	fma.rn.f64 	%fd306, %fd304, %fd305, %fd303;
	ld.const.f64 	%fd307, [LaplacianStencil27+88];
	ld.global.f64 	%fd308, [%rd13+134160];
	fma.rn.f64 	%fd309, %fd307, %fd308, %fd306;
	ld.const.f64 	%fd310, [LaplacianStencil27+96];
	ld.global.f64 	%fd311, [%rd13+-135200];
	fma.rn.f64 	%fd312, %fd310, %fd311, %fd309;
	ld.const.f64 	%fd313, [LaplacianStencil27+104];
	fma.rn.f64 	%fd314, %fd313, %fd1, %fd312;
	ld.const.f64 	%fd315, [LaplacianStencil27+112];
	ld.global.f64 	%fd316, [%rd13+135200];
	fma.rn.f64 	%fd317, %fd315, %fd316, %fd314;
	ld.const.f64 	%fd318, [LaplacianStencil27+120];
	ld.global.f64 	%fd319, [%rd13+-134160];
	fma.rn.f64 	%fd320, %fd318, %fd319, %fd317;
	ld.const.f64 	%fd321, [LaplacianStencil27+128];
	ld.global.f64 	%fd322, [%rd13+1040];
	fma.rn.f64 	%fd323, %fd321, %fd322, %fd320;
	ld.const.f64 	%fd324, [LaplacianStencil27+136];
	ld.global.f64 	%fd325, [%rd13+136240];
	fma.rn.f64 	%fd326, %fd324, %fd325, %fd323;
	ld.const.f64 	%fd327, [LaplacianStencil27+144];
	ld.global.f64 	%fd328, [%rd13+-136232];
	fma.rn.f64 	%fd329, %fd327, %fd328, %fd326;
	ld.const.f64 	%fd330, [LaplacianStencil27+152];
	ld.global.f64 	%fd331, [%rd13+-1032];
	fma.rn.f64 	%fd332, %fd330, %fd331, %fd329;
	ld.const.f64 	%fd333, [LaplacianStencil27+160];
	ld.global.f64 	%fd334, [%rd13+134168];
	fma.rn.f64 	%fd335, %fd333, %fd334, %fd332;
	ld.const.f64 	%fd336, [LaplacianStencil27+168];
	ld.global.f64 	%fd337, [%rd13+-135192];
	fma.rn.f64 	%fd338, %fd336, %fd337, %fd335;
	ld.const.f64 	%fd339, [LaplacianStencil27+176];
	ld.global.f64 	%fd340, [%rd13+8];
	fma.rn.f64 	%fd341, %fd339, %fd340, %fd338;
	ld.const.f64 	%fd342, [LaplacianStencil27+184];
	ld.global.f64 	%fd343, [%rd13+135208];
	fma.rn.f64 	%fd344, %fd342, %fd343, %fd341;
	ld.const.f64 	%fd345, [LaplacianStencil27+192];
	ld.global.f64 	%fd346, [%rd13+-134152];
	fma.rn.f64 	%fd347, %fd345, %fd346, %fd344;
	ld.const.f64 	%fd348, [LaplacianStencil27+200];
	ld.global.f64 	%fd349, [%rd13+1048];
	fma.rn.f64 	%fd350, %fd348, %fd349, %fd347;
	ld.const.f64 	%fd351, [LaplacianStencil27+208];
	ld.global.f64 	%fd352, [%rd13+136248];
	fma.rn.f64 	%fd353, %fd351, %fd352, %fd350;
	ld.const.f64 	%fd354, [dx];
	mul.f64 	%fd355, %fd354, %fd354;
	div.rn.f64 	%fd356, %fd353, %fd355;
	fma.rn.f64 	%fd357, %fd273, %fd356, %fd437;
	ld.const.f64 	%fd358, [tau];
	div.rn.f64 	%fd359, %fd357, %fd358;
	add.s64 	%rd14, %rd10, %rd12;
	ld.global.f64 	%fd360, [%rd14];
	add.f64 	%fd361, %fd360, %fd359;
	st.global.f64 	[%rd14], %fd361;
	cvta.to.global.u64 	%rd15, %rd21;
	add.s64 	%rd16, %rd15, %rd12;
	ld.global.f64 	%fd362, [%rd16+-136248];
	fma.rn.f64 	%fd363, %fd274, %fd362, 0d0000000000000000;
	ld.global.f64 	%fd364, [%rd16+-1048];
	fma.rn.f64 	%fd365, %fd277, %fd364, %fd363;
	ld.global.f64 	%fd366, [%rd16+134152];
	fma.rn.f64 	%fd367, %fd280, %fd366, %fd365;
	ld.global.f64 	%fd368, [%rd16+-135208];
	fma.rn.f64 	%fd369, %fd283, %fd368, %fd367;
	ld.global.f64 	%fd370, [%rd16+-8];
	fma.rn.f64 	%fd371, %fd286, %fd370, %fd369;
	ld.global.f64 	%fd372, [%rd16+135192];
	fma.rn.f64 	%fd373, %fd289, %fd372, %fd371;
	ld.global.f64 	%fd374, [%rd16+-134168];
	fma.rn.f64 	%fd375, %fd292, %fd374, %fd373;
	ld.global.f64 	%fd376, [%rd16+1032];
	fma.rn.f64 	%fd377, %fd295, %fd376, %fd375;
	ld.global.f64 	%fd378, [%rd16+136232];
	fma.rn.f64 	%fd379, %fd298, %fd378, %fd377;
	ld.global.f64 	%fd380, [%rd16+-136240];
	fma.rn.f64 	%fd381, %fd301, %fd380, %fd379;
	ld.global.f64 	%fd382, [%rd16+-1040];
	fma.rn.f64 	%fd383, %fd304, %fd382, %fd381;
	ld.global.f64 	%fd384, [%rd16+134160];
	fma.rn.f64 	%fd385, %fd307, %fd384, %fd383;
	ld.global.f64 	%fd386, [%rd16+-135200];
	fma.rn.f64 	%fd387, %fd310, %fd386, %fd385;
	ld.global.f64 	%fd388, [%rd16];
	fma.rn.f64 	%fd389, %fd313, %fd388, %fd387;
	ld.global.f64 	%fd390, [%rd16+135200];
	fma.rn.f64 	%fd391, %fd315, %fd390, %fd389;
	ld.global.f64 	%fd392, [%rd16+-134160];
	fma.rn.f64 	%fd393, %fd318, %fd392, %fd391;
	ld.global.f64 	%fd394, [%rd16+1040];
	fma.rn.f64 	%fd395, %fd321, %fd394, %fd393;
	ld.global.f64 	%fd396, [%rd16+136240];
	fma.rn.f64 	%fd397, %fd324, %fd396, %fd395;
	ld.global.f64 	%fd398, [%rd16+-136232];
	fma.rn.f64 	%fd399, %fd327, %fd398, %fd397;
	ld.global.f64 	%fd400, [%rd16+-1032];
	fma.rn.f64 	%fd401, %fd330, %fd400, %fd399;
	ld.global.f64 	%fd402, [%rd16+134168];
	fma.rn.f64 	%fd403, %fd333, %fd402, %fd401;
	ld.global.f64 	%fd404, [%rd16+-135192];
	fma.rn.f64 	%fd405, %fd336, %fd404, %fd403;
	ld.global.f64 	%fd406, [%rd16+8];
	fma.rn.f64 	%fd407, %fd339, %fd406, %fd405;
	ld.global.f64 	%fd408, [%rd16+135208];
	fma.rn.f64 	%fd409, %fd342, %fd408, %fd407;
	ld.global.f64 	%fd410, [%rd16+-134152];
	fma.rn.f64 	%fd411, %fd345, %fd410, %fd409;
	ld.global.f64 	%fd412, [%rd16+1048];
	fma.rn.f64 	%fd413, %fd348, %fd412, %fd411;
	ld.global.f64 	%fd414, [%rd16+136248];
	fma.rn.f64 	%fd415, %fd351, %fd414, %fd413;
	cvta.to.global.u64 	%rd17, %rd22;
	div.rn.f64 	%fd416, %fd415, %fd355;
	ld.const.f64 	%fd417, [kappa];
	fma.rn.f64 	%fd418, %fd359, %fd417, %fd416;
	add.s64 	%rd18, %rd17, %rd12;
	ld.global.f64 	%fd419, [%rd18];
	add.f64 	%fd420, %fd419, %fd418;
	st.global.f64 	[%rd18], %fd420;
	ret;

}
	// .globl	_Z13ApplyTimeStepPdS_
.visible .entry _Z13ApplyTimeStepPdS_(
	.param .u64 .ptr .align 1 _Z13ApplyTimeStepPdS__param_0,
	.param .u64 .ptr .align 1 _Z13ApplyTimeStepPdS__param_1
)
{
	.reg .b32 	%r<16>;
	.reg .b64 	%rd<9>;
	.reg .b64 	%fd<5>;

	ld.param.u64 	%rd1, [_Z13ApplyTimeStepPdS__param_0];
	ld.param.u64 	%rd2, [_Z13ApplyTimeStepPdS__param_1];
	cvta.to.global.u64 	%rd3, %rd1;
	cvta.to.global.u64 	%rd4, %rd2;
	mov.u32 	%r1, %ctaid.x;
	mov.u32 	%r2, %ntid.x;
	mov.u32 	%r3, %tid.x;
	mov.u32 	%r4, %ctaid.y;
	mov.u32 	%r5, %ntid.y;
	mov.u32 	%r6, %tid.y;
	mad.lo.s32 	%r7, %r4, %r5, %r6;
	mov.u32 	%r8, %ctaid.z;
	mov.u32 	%r9, %ntid.z;
	mov.u32 	%r10, %tid.z;
	mad.lo.s32 	%r11, %r8, %r9, %r10;
	mad.lo.s32 	%r12, %r11, 130, %r7;
	mad.lo.s32 	%r13, %r1, %r2, %r3;
	mad.lo.s32 	%r14, %r12, 130, %r13;
	add.s32 	%r15, %r14, 17031;
	ld.const.f64 	%fd1, [dt];
	mul.wide.s32 	%rd5, %r15, 8;
	add.s64 	%rd6, %rd4, %rd5;
	ld.global.f64 	%fd2, [%rd6];
	add.s64 	%rd7, %rd3, %rd5;
	ld.global.f64 	%fd3, [%rd7];
	fma.rn.f64 	%fd4, %fd1, %fd2, %fd3;
	st.global.f64 	[%rd7], %fd4;
	mov.b64 	%rd8, 0;
	st.global.u64 	[%rd6], %rd8;
	ret;

}
	// .globl	_Z15SetBoundariesYZPd
.visible .entry _Z15SetBoundariesYZPd(
	.param .u64 .ptr .align 1 _Z15SetBoundariesYZPd_param_0
)
{
	.reg .b32 	%r<11>;
	.reg .b64 	%rd<5>;
	.reg .b64 	%fd<3>;

	ld.param.u64 	%rd1, [_Z15SetBoundariesYZPd_param_0];
	cvta.to.global.u64 	%rd2, %rd1;
	mov.u32 	%r1, %ctaid.x;
	mov.u32 	%r2, %ntid.x;
	mov.u32 	%r3, %tid.x;
	mad.lo.s32 	%r4, %r1, %r2, %r3;
	mov.u32 	%r5, %ctaid.z;
	mov.u32 	%r6, %ntid.z;
	mov.u32 	%r7, %tid.z;
	mad.lo.s32 	%r8, %r5, %r6, %r7;
	mad.lo.s32 	%r9, %r8, 130, %r4;
	mul.lo.s32 	%r10, %r9, 130;
	mul.wide.s32 	%rd3, %r10, 8;
	add.s64 	%rd4, %rd2, %rd3;
	ld.global.f64 	%fd1, [%rd4+8];
	st.global.f64 	[%rd4], %fd1;
	ld.global.f64 	%fd2, [%rd4+1024];
	st.global.f64 	[%rd4+1032], %fd2;
	ret;

}
	// .globl	_Z15SetBoundariesXZPd
.visible .entry _Z15SetBoundariesXZPd(
	.param .u64 .ptr .align 1 _Z15SetBoundariesXZPd_param_0
)
{
	.reg .b32 	%r<11>;
	.reg .b64 	%rd<5>;
	.reg .b64 	%fd<3>;

	ld.param.u64 	%rd1, [_Z15SetBoundariesXZPd_param_0];
	cvta.to.global.u64 	%rd2, %rd1;
	mov.u32 	%r1, %ctaid.x;
	mov.u32 	%r2, %ntid.x;
	mov.u32 	%r3, %tid.x;
	mad.lo.s32 	%r4, %r1, %r2, %r3;
	mov.u32 	%r5, %ctaid.z;
	mov.u32 	%r6, %ntid.z;
	mov.u32 	%r7, %tid.z;
	mad.lo.s32 	%r8, %r5, %r6, %r7;
	mad.lo.s32 	%r9, %r8, 16900, %r4;
	add.s32 	%r10, %r9, 130;
	mul.wide.s32 	%rd3, %r10, 8;
	add.s64 	%rd4, %rd2, %rd3;
	ld.global.f64 	%fd1, [%rd4];
	st.global.f64 	[%rd4+-1040], %fd1;
	ld.global.f64 	%fd2, [%rd4+132080];
	st.global.f64 	[%rd4+133120], %fd2;
	ret;

}
	// .globl	_Z15SetBoundariesXYPd
.visible .entry _Z15SetBoundariesXYPd(
	.param .u64 .ptr .align 1 _Z15SetBoundariesXYPd_param_0
)
{
	.reg .b32 	%r<11>;
	.reg .b64 	%rd<5>;
	.reg .b64 	%fd<3>;

	ld.param.u64 	%rd1, [_Z15SetBoundariesXYPd_param_0];
	cvta.to.global.u64 	%rd2, %rd1;
	mov.u32 	%r1, %ctaid.x;
	mov.u32 	%r2, %ntid.x;
	mov.u32 	%r3, %tid.x;
	mad.lo.s32 	%r4, %r1, %r2, %r3;
	mov.u32 	%r5, %ctaid.z;
	mov.u32 	%r6, %ntid.z;
	mov.u32 	%r7, %tid.z;
	mad.lo.s32 	%r8, %r5, %r6, %r7;
	mad.lo.s32 	%r9, %r8, 130, %r4;
	add.s32 	%r10, %r9, 16900;
	mul.wide.s32 	%rd3, %r10, 8;
	add.s64 	%rd4, %rd2, %rd3;
	ld.global.f64 	%fd1, [%rd4];
	st.global.f64 	[%rd4+-135200], %fd1;
	ld.global.f64 	%fd2, [%rd4+17170400];
	st.global.f64 	[%rd4+17305600], %fd2;
	ret;

}
	// .globl	_Z23InitializeRandomNumbersP17curandStateXORWOW
.visible .entry _Z23InitializeRandomNumbersP17curandStateXORWOW(
	.param .u64 .ptr .align 1 _Z23InitializeRandomNumbersP17curandStateXORWOW_param_0
)
{
	.reg .pred 	%p<24>;
	.reg .b32 	%r<417>;
	.reg .b64 	%rd<18>;

	ld.param.u64 	%rd8, [_Z23InitializeRandomNumbersP17curandStateXORWOW_param_0];
	cvta.to.global.u64 	%rd9, %rd8;
	mov.u32 	%r182, %ctaid.x;
	mov.u32 	%r183, %ntid.x;
	mov.u32 	%r184, %tid.x;
	mov.u32 	%r185, %ctaid.y;
	mov.u32 	%r186, %ntid.y;
	mov.u32 	%r187, %tid.y;
	mad.lo.s32 	%r188, %r185, %r186, %r187;
	mov.u32 	%r189, %ctaid.z;
	mov.u32 	%r190, %ntid.z;
	mov.u32 	%r191, %tid.z;
	mad.lo.s32 	%r192, %r189, %r190, %r191;
	mad.lo.s32 	%r193, %r192, 130, %r188;
	mad.lo.s32 	%r194, %r182, %r183, %r184;
	mad.lo.s32 	%r195, %r193, 130, %r194;
	add.s32 	%r196, %r195, 17031;
	cvt.s64.s32 	%rd17, %r196;
	mul.wide.s32 	%rd10, %r196, 48;
	add.s64 	%rd2, %rd9, %rd10;
	mov.b32 	%r197, 1969363375;
	mov.b32 	%r198, 1207773362;
	st.global.v2.u32 	[%rd2], {%r198, %r197};
	mov.b32 	%r199, -123459836;
	mov.b32 	%r200, 2073827711;
	st.global.v2.u32 	[%rd2+8], {%r200, %r199};
	mov.b32 	%r201, 1851689907;
	mov.b32 	%r202, -589760388;
	st.global.v2.u32 	[%rd2+16], {%r202, %r201};
	setp.eq.s32 	%p1, %r196, 0;
	@%p1 bra 	$L__BB6_42;
	mov.b32 	%r323, 0;
	mov.u64 	%rd12, precalc_xorwow_matrix;
$L__BB6_2:
	and.b64  	%rd4, %rd17, 3;
	setp.eq.s64 	%p2, %rd4, 0;
	@%p2 bra 	$L__BB6_41;
	mul.wide.u32 	%rd11, %r323, 3200;
	add.s64 	%rd5, %rd12, %rd11;
	cvt.u32.u64 	%r2, %rd4;
	mov.b32 	%r324, 0;
$L__BB6_4:
	mov.b32 	%r337, 0;
	mov.u32 	%r338, %r337;
	mov.u32 	%r339, %r337;
	mov.u32 	%r340, %r337;
	mov.u32 	%r341, %r337;
	mov.u32 	%r330, %r337;
$L__BB6_5:
	mul.wide.u32 	%rd13, %r330, 4;
	add.s64 	%rd14, %rd2, %rd13;
	ld.global.u32 	%r10, [%rd14+4];
	shl.b32 	%r11, %r330, 5;
	mov.b32 	%r336, 0;
$L__BB6_6:
	.pragma "nounroll";
	shr.u32 	%r207, %r10, %r336;
	and.b32  	%r208, %r207, 1;
	setp.eq.b32 	%p3, %r208, 1;
	not.pred 	%p4, %p3;
	add.s32 	%r209, %r11, %r336;
	mul.lo.s32 	%r210, %r209, 5;
	mul.wide.u32 	%rd15, %r210, 4;
	add.s64 	%rd6, %rd5, %rd15;
	@%p4 bra 	$L__BB6_8;
	ld.global.u32 	%r211, [%rd6];
	xor.b32  	%r341, %r341, %r211;
	ld.global.u32 	%r212, [%rd6+4];
	xor.b32  	%r340, %r340, %r212;
	ld.global.u32 	%r213, [%rd6+8];
	xor.b32  	%r339, %r339, %r213;
	ld.global.u32 	%r214, [%rd6+12];
	xor.b32  	%r338, %r338, %r214;
	ld.global.u32 	%r215, [%rd6+16];
	xor.b32  	%r337, %r337, %r215;
$L__BB6_8:
	and.b32  	%r217, %r207, 2;
	setp.eq.s32 	%p5, %r217, 0;
	@%p5 bra 	$L__BB6_10;
	ld.global.u32 	%r218, [%rd6+20];
	xor.b32  	%r341, %r341, %r218;
	ld.global.u32 	%r219, [%rd6+24];
	xor.b32  	%r340, %r340, %r219;
	ld.global.u32 	%r220, [%rd6+28];
	xor.b32  	%r339, %r339, %r220;
	ld.global.u32 	%r221, [%rd6+32];
	xor.b32  	%r338, %r338, %r221;
	ld.global.u32 	%r222, [%rd6+36];
	xor.b32  	%r337, %r337, %r222;
$L__BB6_10:
	and.b32  	%r224, %r207, 4;
	setp.eq.s32 	%p6, %r224, 0;
	@%p6 bra 	$L__BB6_12;
	ld.global.u32 	%r225, [%rd6+40];
	xor.b32  	%r341, %r341, %r225;
	ld.global.u32 	%r226, [%rd6+44];
	xor.b32  	%r340, %r340, %r226;
	ld.global.u32 	%r227, [%rd6+48];
	xor.b32  	%r339, %r339, %r227;
	ld.global.u32 	%r228, [%rd6+52];
	xor.b32  	%r338, %r338, %r228;
	ld.global.u32 	%r229, [%rd6+56];
	xor.b32  	%r337, %r337, %r229;
$L__BB6_12:
	and.b32  	%r231, %r207, 8;
	setp.eq.s32 	%p7, %r231, 0;
	@%p7 bra 	$L__BB6_14;
	ld.global.u32 	%r232, [%rd6+60];
	xor.b32  	%r341, %r341, %r232;
	ld.global.u32 	%r233, [%rd6+64];
	xor.b32  	%r340, %r340, %r233;
	ld.global.u32 	%r234, [%rd6+68];
	xor.b32  	%r339, %r339, %r234;
	ld.global.u32 	%r235, [%rd6+72];
	xor.b32  	%r338, %r338, %r235;
	ld.global.u32 	%r236, [%rd6+76];
	xor.b32  	%r337, %r337, %r236;
$L__BB6_14:
	and.b32  	%r238, %r207, 16;
	setp.eq.s32 	%p8, %r238, 0;
	@%p8 bra 	$L__BB6_16;
	ld.global.u32 	%r239, [%rd6+80];
	xor.b32  	%r341, %r341, %r239;
	ld.global.u32 	%r240, [%rd6+84];
	xor.b32  	%r340, %r340, %r240;
	ld.global.u32 	%r241, [%rd6+88];
	xor.b32  	%r339, %r339, %r241;
	ld.global.u32 	%r242, [%rd6+92];
	xor.b32  	%r338, %r338, %r242;
	ld.global.u32 	%r243, [%rd6+96];
	xor.b32  	%r337, %r337, %r243;
$L__BB6_16:
	and.b32  	%r245, %r207, 32;
	setp.eq.s32 	%p9, %r245, 0;
	@%p9 bra 	$L__BB6_18;
	ld.global.u32 	%r246, [%rd6+100];
	xor.b32  	%r341, %r341, %r246;
	ld.global.u32 	%r247, [%rd6+104];
	xor.b32  	%r340, %r340, %r247;
	ld.global.u32 	%r248, [%rd6+108];
	xor.b32  	%r339, %r339, %r248;
	ld.global.u32 	%r249, [%rd6+112];
	xor.b32  	%r338, %r338, %r249;
	ld.global.u32 	%r250, [%rd6+116];
	xor.b32  	%r337, %r337, %r250;
$L__BB6_18:
	and.b32  	%r252, %r207, 64;
	setp.eq.s32 	%p10, %r252, 0;
	@%p10 bra 	$L__BB6_20;
	ld.global.u32 	%r253, [%rd6+120];
	xor.b32  	%r341, %r341, %r253;
	ld.global.u32 	%r254, [%rd6+124];
	xor.b32  	%r340, %r340, %r254;
	ld.global.u32 	%r255, [%rd6+128];
	xor.b32  	%r339, %r339, %r255;
	ld.global.u32 	%r256, [%rd6+132];
	xor.b32  	%r338, %r338, %r256;
	ld.global.u32 	%r257, [%rd6+136];
	xor.b32  	%r337, %r337, %r257;
$L__BB6_20:
	and.b32  	%r259, %r207, 128;
	setp.eq.s32 	%p11, %r259, 0;
	@%p11 bra 	$L__BB6_22;
	ld.global.u32 	%r260, [%rd6+140];
	xor.b32  	%r341, %r341, %r260;
	ld.global.u32 	%r261, [%rd6+144];
	xor.b32  	%r340, %r340, %r261;
	ld.global.u32 	%r262, [%rd6+148];
	xor.b32  	%r339, %r339, %r262;
	ld.global.u32 	%r263, [%rd6+152];
	xor.b32  	%r338, %r338, %r263;
	ld.global.u32 	%r264, [%rd6+156];
	xor.b32  	%r337, %r337, %r264;
$L__BB6_22:
	and.b32  	%r266, %r207, 256;
	setp.eq.s32 	%p12, %r266, 0;
	@%p12 bra 	$L__BB6_24;
	ld.global.u32 	%r267, [%rd6+160];
	xor.b32  	%r341, %r341, %r267;
	ld.global.u32 	%r268, [%rd6+164];
	xor.b32  	%r340, %r340, %r268;
	ld.global.u32 	%r269, [%rd6+168];
	xor.b32  	%r339, %r339, %r269;
	ld.global.u32 	%r270, [%rd6+172];
	xor.b32  	%r338, %r338, %r270;
	ld.global.u32 	%r271, [%rd6+176];
	xor.b32  	%r337, %r337, %r271;
$L__BB6_24:
	and.b32  	%r273, %r207, 512;
	setp.eq.s32 	%p13, %r273, 0;
	@%p13 bra 	$L__BB6_26;
	ld.global.u32 	%r274, [%rd6+180];
	xor.b32  	%r341, %r341, %r274;
	ld.global.u32 	%r275, [%rd6+184];
	xor.b32  	%r340, %r340, %r275;
	ld.global.u32 	%r276, [%rd6+188];
	xor.b32  	%r339, %r339, %r276;
	ld.global.u32 	%r277, [%rd6+192];
	xor.b32  	%r338, %r338, %r277;
	ld.global.u32 	%r278, [%rd6+196];
	xor.b32  	%r337, %r337, %r278;
$L__BB6_26:
	and.b32  	%r280, %r207, 1024;
	setp.eq.s32 	%p14, %r280, 0;
	@%p14 bra 	$L__BB6_28;
	ld.global.u32 	%r281, [%rd6+200];
	xor.b32  	%r341, %r341, %r281;
	ld.global.u32 	%r282, [%rd6+204];
	xor.b32  	%r340, %r340, %r282;
	ld.global.u32 	%r283, [%rd6+208];
	xor.b32  	%r339, %r339, %r283;
	ld.global.u32 	%r284, [%rd6+212];
	xor.b32  	%r338, %r338, %r284;
	ld.global.u32 	%r285, [%rd6+216];
	xor.b32  	%r337, %r337, %r285;
$L__BB6_28:
	and.b32  	%r287, %r207, 2048;
	setp.eq.s32 	%p15, %r287, 0;
	@%p15 bra 	$L__BB6_30;
	ld.global.u32 	%r288, [%rd6+220];
	xor.b32  	%r341, %r341, %r288;
	ld.global.u32 	%r289, [%rd6+224];
	xor.b32  	%r340, %r340, %r289;
	ld.global.u32 	%r290, [%rd6+228];
	xor.b32  	%r339, %r339, %r290;
	ld.global.u32 	%r291, [%rd6+232];
	xor.b32  	%r338, %r338, %r291;
	ld.global.u32 	%r292, [%rd6+236];
	xor.b32  	%r337, %r337, %r292;
$L__BB6_30:
	and.b32  	%r294, %r207, 4096;
	setp.eq.s32 	%p16, %r294, 0;
	@%p16 bra 	$L__BB6_32;
	ld.global.u32 	%r295, [%rd6+240];
	xor.b32  	%r341, %r341, %r295;
	ld.global.u32 	%r296, [%rd6+244];
	xor.b32  	%r340, %r340, %r296;
	ld.global.u32 	%r297, [%rd6+248];
	xor.b32  	%r339, %r339, %r297;
	ld.global.u32 	%r298, [%rd6+252];
	xor.b32  	%r338, %r338, %r298;
	ld.global.u32 	%r299, [%rd6+256];
	xor.b32  	%r337, %r337, %r299;
$L__BB6_32:
	and.b32  	%r301, %r207, 8192;
	setp.eq.s32 	%p17, %r301, 0;
	@%p17 bra 	$L__BB6_34;
	ld.global.u32 	%r302, [%rd6+260];
	xor.b32  	%r341, %r341, %r302;
	ld.global.u32 	%r303, [%rd6+264];
	xor.b32  	%r340, %r340, %r303;
	ld.global.u32 	%r304, [%rd6+268];
	xor.b32  	%r339, %r339, %r304;
	ld.global.u32 	%r305, [%rd6+272];
	xor.b32  	%r338, %r338, %r305;
	ld.global.u32 	%r306, [%rd6+276];
	xor.b32  	%r337, %r337, %r306;
$L__BB6_34:
	and.b32  	%r308, %r207, 16384;
	setp.eq.s32 	%p18, %r308, 0;
	@%p18 bra 	$L__BB6_36;
	ld.global.u32 	%r309, [%rd6+280];
	xor.b32  	%r341, %r341, %r309;
	ld.global.u32 	%r310, [%rd6+284];
	xor.b32  	%r340, %r340, %r310;
	ld.global.u32 	%r311, [%rd6+288];
	xor.b32  	%r339, %r339, %r311;
	ld.global.u32 	%r312, [%rd6+292];
	xor.b32  	%r338, %r338, %r312;
	ld.global.u32 	%r313, [%rd6+296];
	xor.b32  	%r337, %r337, %r313;
$L__BB6_36:
	and.b32  	%r315, %r207, 32768;
	setp.eq.s32 	%p19, %r315, 0;
	@%p19 bra 	$L__BB6_38;
	ld.global.u32 	%r316, [%rd6+300];
	xor.b32  	%r341, %r341, %r316;
	ld.global.u32 	%r317, [%rd6+304];
	xor.b32  	%r340, %r340, %r317;
	ld.global.u32 	%r318, [%rd6+308];
	xor.b32  	%r339, %r339, %r318;
	ld.global.u32 	%r319, [%rd6+312];
	xor.b32  	%r338, %r338, %r319;
	ld.global.u32 	%r320, [%rd6+316];
	xor.b32  	%r337, %r337, %r320;
$L__BB6_38:
	add.s32 	%r336, %r336, 16;
	setp.ne.s32 	%p20, %r336, 32;
	@%p20 bra 	$L__BB6_6;
	mad.lo.s32 	%r321, %r330, -31, %r11;
	add.s32 	%r330, %r321, 1;
	setp.ne.s32 	%p21, %r330, 5;
	@%p21 bra 	$L__BB6_5;
	st.global.u32 	[%rd2+4], %r341;
	st.global.u32 	[%rd2+8], %r340;
	st.global.u32 	[%rd2+12], %r339;
	st.global.u32 	[%rd2+16], %r338;
	st.global.u32 	[%rd2+20], %r337;
	add.s32 	%r324, %r324, 1;
	setp.lt.u32 	%p22, %r324, %r2;
	@%p22 bra 	$L__BB6_4;
$L__BB6_41:
	shr.u64 	%rd7, %rd17, 2;
	add.s32 	%r323, %r323, 1;
	setp.gt.u64 	%p23, %rd17, 3;
	mov.u64 	%rd17, %rd7;
	@%p23 bra 	$L__BB6_2;
$L__BB6_42:
	mov.b32 	%r322, 0;
	st.global.v2.u32 	[%rd2+24], {%r322, %r322};
	st.global.u32 	[%rd2+32], %r322;
	mov.b64 	%rd16, 0;
	st.global.u64 	[%rd2+40], %rd16;
	ret;

}
.func  (.param .b64 func_retval0) __internal_accurate_pow(
	.param .b64 __internal_accurate_pow_param_0,
	.param .b64 __internal_accurate_pow_param_1
)
{
	.reg .pred 	%p<8>;
	.reg .b32 	%r<49>;
	.reg .b32 	%f<3>;
	.reg .b64 	%fd<109>;

	ld.param.f64 	%fd10, [__internal_accurate_pow_param_0];
	ld.param.f64 	%fd11, [__internal_accurate_pow_param_1];
	{
	.reg .b32 %temp; 
	mov.b64 	{%temp, %r46}, %fd10;
	}
	{
	.reg .b32 %temp; 
	mov.b64 	{%r45, %temp}, %fd10;
	}
	shr.u32 	%r47, %r46, 20;
	setp.gt.u32 	%p1, %r46, 1048575;
	@%p1 bra 	$L__BB7_2;
	mul.f64 	%fd12, %fd10, 0d4350000000000000;
	{
	.reg .b32 %temp; 
	mov.b64 	{%temp, %r46}, %fd12;
	}
	{
	.reg .b32 %temp; 
	mov.b64 	{%r45, %temp}, %fd12;
	}
	shr.u32 	%r16, %r46, 20;
	add.s32 	%r47, %r16, -54;
$L__BB7_2:
	add.s32 	%r48, %r47, -1023;
	and.b32  	%r17, %r46, -2146435073;
	or.b32  	%r18, %r17, 1072693248;
	mov.b64 	%fd107, {%r45, %r18};
	setp.lt.u32 	%p2, %r18, 1073127583;
	@%p2 bra 	$L__BB7_4;
	{
	.reg .b32 %temp; 
	mov.b64 	{%r19, %temp}, %fd107;
	}
	{
	.reg .b32 %temp; 
	mov.b64 	{%temp, %r20}, %fd107;
	}
	add.s32 	%r21, %r20, -1048576;
	mov.b64 	%fd107, {%r19, %r21};
	add.s32 	%r48, %r47, -1022;
$L__BB7_4:
	add.f64 	%fd13, %fd107, 0dBFF0000000000000;
	add.f64 	%fd14, %fd107, 0d3FF0000000000000;
	rcp.approx.ftz.f64 	%fd15, %fd14;
	neg.f64 	%fd16, %fd14;
	fma.rn.f64 	%fd17, %fd16, %fd15, 0d3FF0000000000000;
	fma.rn.f64 	%fd18, %fd17, %fd17, %fd17;
	fma.rn.f64 	%fd19, %fd18, %fd15, %fd15;
	mul.f64 	%fd20, %fd13, %fd19;
	fma.rn.f64 	%fd21, %fd13, %fd19, %fd20;
	mul.f64 	%fd22, %fd21, %fd21;
	fma.rn.f64 	%fd23, %fd22, 0d3EB0F5FF7D2CAFE2, 0d3ED0F5D241AD3B5A;
	fma.rn.f64 	%fd24, %fd23, %fd22, 0d3EF3B20A75488A3F;
	fma.rn.f64 	%fd25, %fd24, %fd22, 0d3F1745CDE4FAECD5;
	fma.rn.f64 	%fd26, %fd25, %fd22, 0d3F3C71C7258A578B;
	fma.rn.f64 	%fd27, %fd26, %fd22, 0d3F6249249242B910;
	fma.rn.f64 	%fd28, %fd27, %fd22, 0d3F89999999999DFB;
	sub.f64 	%fd29, %fd13, %fd21;
	add.f64 	%fd30, %fd29, %fd29;
	neg.f64 	%fd31, %fd21;
	fma.rn.f64 	%fd32, %fd31, %fd13, %fd30;
	mul.f64 	%fd33, %fd19, %fd32;
	fma.rn.f64 	%fd34, %fd22, %fd28, 0d3FB5555555555555;
	mov.f64 	%fd35, 0d3FB5555555555555;
	sub.f64 	%fd36, %fd35, %fd34;
	fma.rn.f64 	%fd37, %fd22, %fd28, %fd36;
	add.f64 	%fd38, %fd37, 0dBC46A4CB00B9E7B0;
	add.f64 	%fd39, %fd34, %fd38;
	sub.f64 	%fd40, %fd34, %fd39;
	add.f64 	%fd41, %fd38, %fd40;
	mul.rn.f64 	%fd42, %fd21, %fd21;
	neg.f64 	%fd43, %fd42;
	fma.rn.f64 	%fd44, %fd21, %fd21, %fd43;
	{
	.reg .b32 %temp; 
	mov.b64 	{%r22, %temp}, %fd33;
	}
	{
	.reg .b32 %temp; 
	mov.b64 	{%temp, %r23}, %fd33;
	}
	add.s32 	%r24, %r23, 1048576;
	mov.b64 	%fd45, {%r22, %r24};
	fma.rn.f64 	%fd46, %fd21, %fd45, %fd44;
	mul.rn.f64 	%fd47, %fd42, %fd21;
	neg.f64 	%fd48, %fd47;
	fma.rn.f64 	%fd49, %fd42, %fd21, %fd48;
	fma.rn.f64 	%fd50, %fd42, %fd33, %fd49;
	fma.rn.f64 	%fd51, %fd46, %fd21, %fd50;
	mul.rn.f64 	%fd52, %fd39, %fd47;
	neg.f64 	%fd53, %fd52;
	fma.rn.f64 	%fd54, %fd39, %fd47, %fd53;
	fma.rn.f64 	%fd55, %fd39, %fd51, %fd54;
	fma.rn.f64 	%fd56, %fd41, %fd47, %fd55;
	add.f64 	%fd57, %fd52, %fd56;
	sub.f64 	%fd58, %fd52, %fd57;
	add.f64 	%fd59, %fd56, %fd58;
	add.f64 	%fd60, %fd21, %fd57;
	sub.f64 	%fd61, %fd21, %fd60;
	add.f64 	%fd62, %fd57, %fd61;
	add.f64 	%fd63, %fd59, %fd62;
	add.f64 	%fd64, %fd33, %fd63;
	add.f64 	%fd65, %fd60, %fd64;
	sub.f64 	%fd66, %fd60, %fd65;
	add.f64 	%fd67, %fd64, %fd66;
	xor.b32  	%r25, %r48, -2147483648;
	mov.b32 	%r26, 1127219200;
	mov.b64 	%fd68, {%r25, %r26};
	mov.b32 	%r27, -2147483648;
	mov.b64 	%fd69, {%r27, %r26};
	sub.f64 	%fd70, %fd68, %fd69;
	fma.rn.f64 	%fd71, %fd70, 0d3FE62E42FEFA39EF, %fd65;
	fma.rn.f64 	%fd72, %fd70, 0dBFE62E42FEFA39EF, %fd71;
	sub.f64 	%fd73, %fd72, %fd65;
	sub.f64 	%fd74, %fd67, %fd73;
	fma.rn.f64 	%fd75, %fd70, 0d3C7ABC9E3B39803F, %fd74;
	add.f64 	%fd76, %fd71, %fd75;
	sub.f64 	%fd77, %fd71, %fd76;
	add.f64 	%fd78, %fd75, %fd77;
	{
	.reg .b32 %temp; 
	mov.b64 	{%temp, %r28}, %fd11;
	}
	{
	.reg .b32 %temp; 
	mov.b64 	{%r29, %temp}, %fd11;
	}
	shl.b32 	%r30, %r28, 1;
	setp.gt.u32 	%p3, %r30, -33554433;
	and.b32  	%r31, %r28, -15728641;
	selp.b32 	%r32, %r31, %r28, %p3;
	mov.b64 	%fd79, {%r29, %r32};
	mul.rn.f64 	%fd80, %fd76, %fd79;
	neg.f64 	%fd81, %fd80;
	fma.rn.f64 	%fd82, %fd76, %fd79, %fd81;
	fma.rn.f64 	%fd83, %fd78, %fd79, %fd82;
	add.f64 	%fd4, %fd80, %fd83;
	sub.f64 	%fd84, %fd80, %fd4;
	add.f64 	%fd5, %fd83, %fd84;
	fma.rn.f64 	%fd85, %fd4, 0d3FF71547652B82FE, 0d4338000000000000;
	{
	.reg .b32 %temp; 
	mov.b64 	{%r13, %temp}, %fd85;
	}
	mov.f64 	%fd86, 0dC338000000000000;
	add.rn.f64 	%fd87, %fd85, %fd86;
	fma.rn.f64 	%fd88, %fd87, 0dBFE62E42FEFA39EF, %fd4;
	fma.rn.f64 	%fd89, %fd87, 0dBC7ABC9E3B39803F, %fd88;
	fma.rn.f64 	%fd90, %fd89, 0d3E5ADE1569CE2BDF, 0d3E928AF3FCA213EA;
	fma.rn.f64 	%fd91, %fd90, %fd89, 0d3EC71DEE62401315;
	fma.rn.f64 	%fd92, %fd91, %fd89, 0d3EFA01997C89EB71;
	fma.rn.f64 	%fd93, %fd92, %fd89, 0d3F2A01A014761F65;
	fma.rn.f64 	%fd94, %fd93, %fd89, 0d3F56C16C1852B7AF;
	fma.rn.f64 	%fd95, %fd94, %fd89, 0d3F81111111122322;
	fma.rn.f64 	%fd96, %fd95, %fd89, 0d3FA55555555502A1;
	fma.rn.f64 	%fd97, %fd96, %fd89, 0d3FC5555555555511;
	fma.rn.f64 	%fd98, %fd97, %fd89, 0d3FE000000000000B;
	fma.rn.f64 	%fd99, %fd98, %fd89, 0d3FF0000000000000;
	fma.rn.f64 	%fd100, %fd99, %fd89, 0d3FF0000000000000;
	{
	.reg .b32 %temp; 
	mov.b64 	{%r14, %temp}, %fd100;
	}
	{
	.reg .b32 %temp; 
	mov.b64 	{%temp, %r15}, %fd100;
	}
	shl.b32 	%r33, %r13, 20;
	add.s32 	%r34, %r33, %r15;
	mov.b64 	%fd108, {%r14, %r34};
	{
	.reg .b32 %temp; 
	mov.b64 	{%temp, %r35}, %fd4;
	}
	mov.b32 	%f2, %r35;
	abs.f32 	%f1, %f2;
	setp.lt.f32 	%p4, %f1, 0f4086232B;
	@%p4 bra 	$L__BB7_7;
	setp.lt.f64 	%p5, %fd4, 0d0000000000000000;
	add.f64 	%fd101, %fd4, 0d7FF0000000000000;
	selp.f64 	%fd108, 0d0000000000000000, %fd101, %p5;
	setp.geu.f32 	%p6, %f1, 0f40874800;
	@%p6 bra 	$L__BB7_7;
	shr.u32 	%r36, %r13, 31;
	add.s32 	%r37, %r13, %r36;
	shr.s32 	%r38, %r37, 1;
	shl.b32 	%r39, %r38, 20;
	add.s32 	%r40, %r15, %r39;
	mov.b64 	%fd102, {%r14, %r40};
	sub.s32 	%r41, %r13, %r38;
	shl.b32 	%r42, %r41, 20;
	add.s32 	%r43, %r42, 1072693248;
	mov.b32 	%r44, 0;
	mov.b64 	%fd103, {%r44, %r43};
	mul.f64 	%fd108, %fd103, %fd102;
$L__BB7_7:
	abs.f64 	%fd104, %fd108;
	setp.eq.f64 	%p7, %fd104, 0d7FF0000000000000;
	fma.rn.f64 	%fd105, %fd108, %fd5, %fd108;
	selp.f64 	%fd106, %fd108, %fd105, %p7;
	st.param.f64 	[func_retval0], %fd106;
	ret;

}


// ===== COMPILED SASS (sm_100) =====

	.target	sm_100

	.elftype	@"ET_EXEC"


//--------------------- .note.nv.tkinfo           --------------------------
	.section	.note.nv.tkinfo,"",@"SHT_NOTE"
	.sectionflags	@"SHF_NOTE_NV_TKINFO"
	.tkinfo
        /*0018*/ 	.word	0x00000002
        /*0030*/ 	.string	""
        /*0030*/ 	.string	"ptxas"
        /*0030*/ 	.string	"Cuda compilation tools, release 13.0, V13.0.88"
        /*0030*/ 	.string	"Build cuda_13.0.r13.0/compiler.36424714_0"
        /*0030*/ 	.string	"-arch sm_100 -m 64 "



//--------------------- .note.nv.cuinfo           --------------------------
	.section	.note.nv.cuinfo,"",@"SHT_NOTE"
	.sectionflags	@"SHF_NOTE_NV_CUINFO"
        /*0018*/ 	.short	0x0002
        /*001a*/ 	.short	0x0064
        /*001c*/ 	.short	0x0082
	.zero		2


//--------------------- .nv.info                  --------------------------
	.section	.nv.info,"",@"SHT_CUDA_INFO"
	.align	4


	//----- nvinfo : EIATTR_REGCOUNT
	.align		4
        /*0000*/ 	.byte	0x04, 0x2f
        /*0002*/ 	.short	(.L_26 - .L_25)
	.align		4
.L_25:
        /*0004*/ 	.word	index@(_Z27InitializeSupercooledSpherePdS_S_S_)
        /*0008*/ 	.word	0x00000020


	//----- nvinfo : EIATTR_FRAME_SIZE
	.align		4
.L_26:
        /*000c*/ 	.byte	0x04, 0x11
        /*000e*/ 	.short	(.L_28 - .L_27)
	.align		4
.L_27:
        /*0010*/ 	.word	index@($_Z27InitializeSupercooledSpherePdS_S_S_$__internal_accurate_pow)
        /*0014*/ 	.word	0x00000000


	//----- nvinfo : EIATTR_FRAME_SIZE
	.align		4
.L_28:
        /*0018*/ 	.byte	0x04, 0x11
        /*001a*/ 	.short	(.L_30 - .L_29)
	.align		4
.L_29:
        /*001c*/ 	.word	index@($__internal_1_$__cuda_sm20_dsqrt_rn_f64_mediumpath_v1)
        /*0020*/ 	.word	0x00000000


	//----- nvinfo : EIATTR_FRAME_SIZE
	.align		4
.L_30:
        /*0024*/ 	.byte	0x04, 0x11
        /*0026*/ 	.short	(.L_32 - .L_31)
	.align		4
.L_31:
        /*0028*/ 	.word	index@(_Z27InitializeSupercooledSpherePdS_S_S_)
        /*002c*/ 	.word	0x00000000


	//----- nvinfo : EIATTR_REGCOUNT
	.align		4
.L_32:
        /*0030*/ 	.byte	0x04, 0x2f
        /*0032*/ 	.short	(.L_34 - .L_33)
	.align		4
.L_33:
        /*0034*/ 	.word	index@(_Z12CalcTimeStepPdS_S_S_P17curandStateXORWOW)
        /*0038*/ 	.word	0x00000038


	//----- nvinfo : EIATTR_FRAME_SIZE
	.align		4
.L_34:
        /*003c*/ 	.byte	0x04, 0x11
        /*003e*/ 	.short	(.L_36 - .L_35)
	.align		4
.L_35:
        /*0040*/ 	.word	index@($_Z12CalcTimeStepPdS_S_S_P17curandStateXORWOW$__internal_accurate_pow)
        /*0044*/ 	.word	0x00000000


	//----- nvinfo : EIATTR_FRAME_SIZE
	.align		4
.L_36:
        /*0048*/ 	.byte	0x04, 0x11
        /*004a*/ 	.short	(.L_38 - .L_37)
	.align		4
.L_37:
        /*004c*/ 	.word	index@($__internal_0_$__cuda_sm20_div_rn_f64_full)
        /*0050*/ 	.word	0x00000000


	//----- nvinfo : EIATTR_FRAME_SIZE
	.align		4
.L_38:
        /*0054*/ 	.byte	0x04, 0x11
        /*0056*/ 	.short	(.L_40 - .L_39)
	.align		4
.L_39:
        /*0058*/ 	.word	index@(_Z12CalcTimeStepPdS_S_S_P17curandStateXORWOW)
        /*005c*/ 	.word	0x00000000


	//----- nvinfo : EIATTR_REGCOUNT
	.align		4
.L_40:
        /*0060*/ 	.byte	0x04, 0x2f
        /*0062*/ 	.short	(.L_42 - .L_41)
	.align		4
.L_41:
        /*0064*/ 	.word	index@(_Z13ApplyTimeStepPdS_)
        /*0068*/ 	.word	0x0000000e


	//----- nvinfo : EIATTR_FRAME_SIZE
	.align		4
.L_42:
        /*006c*/ 	.byte	0x04, 0x11
        /*006e*/ 	.short	(.L_44 - .L_43)
	.align		4
.L_43:
        /*0070*/ 	.word	index@(_Z13ApplyTimeStepPdS_)
        /*0074*/ 	.word	0x00000000


	//----- nvinfo : EIATTR_REGCOUNT
	.align		4
.L_44:
        /*0078*/ 	.byte	0x04, 0x2f
        /*007a*/ 	.short	(.L_46 - .L_45)
	.align		4
.L_45:
        /*007c*/ 	.word	index@(_Z15SetBoundariesYZPd)
        /*0080*/ 	.word	0x0000000a


	//----- nvinfo : EIATTR_FRAME_SIZE
	.align		4
.L_46:
        /*0084*/ 	.byte	0x04, 0x11
        /*0086*/ 	.short	(.L_48 - .L_47)
	.align		4
.L_47:
        /*0088*/ 	.word	index@(_Z15SetBoundariesYZPd)
        /*008c*/ 	.word	0x00000000


	//----- nvinfo : EIATTR_REGCOUNT
	.align		4
.L_48:
        /*0090*/ 	.byte	0x04, 0x2f
        /*0092*/ 	.short	(.L_50 - .L_49)
	.align		4
.L_49:
        /*0094*/ 	.word	index@(_Z15SetBoundariesXZPd)
        /*0098*/ 	.word	0x0000000a


	//----- nvinfo : EIATTR_FRAME_SIZE
	.align		4
.L_50:
        /*009c*/ 	.byte	0x04, 0x11
        /*009e*/ 	.short	(.L_52 - .L_51)
	.align		4
.L_51:
        /*00a0*/ 	.word	index@(_Z15SetBoundariesXZPd)
        /*00a4*/ 	.word	0x00000000


	//----- nvinfo : EIATTR_REGCOUNT
	.align		4
.L_52:
        /*00a8*/ 	.byte	0x04, 0x2f
        /*00aa*/ 	.short	(.L_54 - .L_53)
	.align		4
.L_53:
        /*00ac*/ 	.word	index@(_Z15SetBoundariesXYPd)
        /*00b0*/ 	.word	0x0000000c


	//----- nvinfo : EIATTR_FRAME_SIZE
	.align		4
.L_54:
        /*00b4*/ 	.byte	0x04, 0x11
        /*00b6*/ 	.short	(.L_56 - .L_55)
	.align		4
.L_55:
        /*00b8*/ 	.word	index@(_Z15SetBoundariesXYPd)
        /*00bc*/ 	.word	0x00000000


	//----- nvinfo : EIATTR_REGCOUNT
	.align		4
.L_56:
        /*00c0*/ 	.byte	0x04, 0x2f
        /*00c2*/ 	.short	(.L_58 - .L_57)
	.align		4
.L_57:
        /*00c4*/ 	.word	index@(_Z23InitializeRandomNumbersP17curandStateXORWOW)
        /*00c8*/ 	.word	0x0000001f


	//----- nvinfo : EIATTR_FRAME_SIZE
	.align		4
.L_58:
        /*00cc*/ 	.byte	0x04, 0x11
        /*00ce*/ 	.short	(.L_60 - .L_59)
	.align		4
.L_59:
        /*00d0*/ 	.word	index@(_Z23InitializeRandomNumbersP17curandStateXORWOW)
        /*00d4*/ 	.word	0x00000000


	//----- nvinfo : EIATTR_MIN_STACK_SIZE
	.align		4
.L_60:
        /*00d8*/ 	.byte	0x04, 0x12
        /*00da*/ 	.short	(.L_62 - .L_61)
	.align		4
.L_61:
        /*00dc*/ 	.word	index@(_Z23InitializeRandomNumbersP17curandStateXORWOW)
        /*00e0*/ 	.word	0x00000000


	//----- nvinfo : EIATTR_MIN_STACK_SIZE
	.align		4
.L_62:
        /*00e4*/ 	.byte	0x04, 0x12
        /*00e6*/ 	.short	(.L_64 - .L_63)
	.align		4
.L_63:
        /*00e8*/ 	.word	index@(_Z15SetBoundariesXYPd)
        /*00ec*/ 	.word	0x00000000


	//----- nvinfo : EIATTR_MIN_STACK_SIZE
	.align		4
.L_64:
        /*00f0*/ 	.byte	0x04, 0x12
        /*00f2*/ 	.short	(.L_66 - .L_65)
	.align		4
.L_65:
        /*00f4*/ 	.word	index@(_Z15SetBoundariesXZPd)
        /*00f8*/ 	.word	0x00000000


	//----- nvinfo : EIATTR_MIN_STACK_SIZE
	.align		4
.L_66:
        /*00fc*/ 	.byte	0x04, 0x12
        /*00fe*/ 	.short	(.L_68 - .L_67)
	.align		4
.L_67:
        /*0100*/ 	.word	index@(_Z15SetBoundariesYZPd)
        /*0104*/ 	.word	0x00000000


	//----- nvinfo : EIATTR_MIN_STACK_SIZE
	.align		4
.L_68:
        /*0108*/ 	.byte	0x04, 0x12
        /*010a*/ 	.short	(.L_70 - .L_69)
	.align		4
.L_69:
        /*010c*/ 	.word	index@(_Z13ApplyTimeStepPdS_)
        /*0110*/ 	.word	0x00000000


	//----- nvinfo : EIATTR_MIN_STACK_SIZE
	.align		4
.L_70:
        /*0114*/ 	.byte	0x04, 0x12
        /*0116*/ 	.short	(.L_72 - .L_71)
	.align		4
.L_71:
        /*0118*/ 	.word	index@(_Z12CalcTimeStepPdS_S_S_P17curandStateXORWOW)
        /*011c*/ 	.word	0x00000000


	//----- nvinfo : EIATTR_MIN_STACK_SIZE
	.align		4
.L_72:
        /*0120*/ 	.byte	0x04, 0x12
        /*0122*/ 	.short	(.L_74 - .L_73)
	.align		4
.L_73:
        /*0124*/ 	.word	index@(_Z27InitializeSupercooledSpherePdS_S_S_)
        /*0128*/ 	.word	0x00000000
.L_74:


//--------------------- .nv.compat                --------------------------
	.section	.nv.compat,"",@"SHT_CUDA_COMPAT_INFO"
	.align	4
        /*0000*/ 	.byte	0x02, 0x09, 0x00, 0x00, 0x02, 0x02, 0x01, 0x00, 0x02, 0x05, 0x05, 0x00, 0x03, 0x07, 0x01, 0x01
        /*0010*/ 	.byte	0x02, 0x03, 0x00, 0x00, 0x02, 0x06, 0x01, 0x00, 0x04, 0x0b, 0x08, 0x00, 0x01, 0x00, 0x00, 0x00
        /*0020*/ 	.byte	0x00, 0x00, 0x00, 0x00


//--------------------- .nv.info._Z23InitializeRandomNumbersP17curandStateXORWOW --------------------------
	.section	.nv.info._Z23InitializeRandomNumbersP17curandStateXORWOW,"",@"SHT_CUDA_INFO"
	.sectionflags	@""
	.align	4


	//----- nvinfo : EIATTR_CUDA_API_VERSION
	.align		4
        /*0000*/ 	.byte	0x04, 0x37
        /*0002*/ 	.short	(.L_76 - .L_75)
.L_75:
        /*0004*/ 	.word	0x00000082


	//----- nvinfo : EIATTR_KPARAM_INFO
	.align		4
.L_76:
        /*0008*/ 	.byte	0x04, 0x17
        /*000a*/ 	.short	(.L_78 - .L_77)
.L_77:
        /*000c*/ 	.word	0x00000000
        /*0010*/ 	.short	0x0000
        /*0012*/ 	.short	0x0000
        /*0014*/ 	.byte	0x00, 0xf5, 0x21, 0x00


	//----- nvinfo : EIATTR_SPARSE_MMA_MASK
	.align		4
.L_78:
        /*0018*/ 	.byte	0x03, 0x50
        /*001a*/ 	.short	0x0000


	//----- nvinfo : EIATTR_MAXREG_COUNT
	.align		4
        /*001c*/ 	.byte	0x03, 0x1b
        /*001e*/ 	.short	0x00ff


	//----- nvinfo : EIATTR_MERCURY_ISA_VERSION
	.align		4
        /*0020*/ 	.byte	0x03, 0x5f
        /*0022*/ 	.short	0x0101


	//----- nvinfo : EIATTR_VRC_CTA_INIT_COUNT
	.align		4
        /*0024*/ 	.byte	0x02, 0x4a
	.zero		1
	.zero		1


	//----- nvinfo : EIATTR_EXIT_INSTR_OFFSETS
	.align		4
        /*0028*/ 	.byte	0x04, 0x1c
        /*002a*/ 	.short	(.L_80 - .L_79)


	//   ....[0]....
.L_79:
        /*002c*/ 	.word	0x00000f30


	//----- nvinfo : EIATTR_CRS_STACK_SIZE
	.align		4
.L_80:
        /*0030*/ 	.byte	0x04, 0x1e
        /*0032*/ 	.short	(.L_82 - .L_81)
.L_81:
        /*0034*/ 	.word	0x00000000


	//----- nvinfo : EIATTR_CBANK_PARAM_SIZE
	.align		4
.L_82:
        /*0038*/ 	.byte	0x03, 0x19
        /*003a*/ 	.short	0x0008


	//----- nvinfo : EIATTR_PARAM_CBANK
	.align		4
        /*003c*/ 	.byte	0x04, 0x0a
        /*003e*/ 	.short	(.L_84 - .L_83)
	.align		4
.L_83:
        /*0040*/ 	.word	index@(.nv.constant0._Z23InitializeRandomNumbersP17curandStateXORWOW)
        /*0044*/ 	.short	0x0380
        /*0046*/ 	.short	0x0008


	//----- nvinfo : EIATTR_SW_WAR
	.align		4
.L_84:
        /*0048*/ 	.byte	0x04, 0x36
        /*004a*/ 	.short	(.L_86 - .L_85)
.L_85:
        /*004c*/ 	.word	0x00000008
.L_86:


//--------------------- .nv.info._Z15SetBoundariesXYPd --------------------------
	.section	.nv.info._Z15SetBoundariesXYPd,"",@"SHT_CUDA_INFO"
	.sectionflags	@""
	.align	4


	//----- nvinfo : EIATTR_CUDA_API_VERSION
	.align		4
        /*0000*/ 	.byte	0x04, 0x37
        /*0002*/ 	.short	(.L_88 - .L_87)
.L_87:
        /*0004*/ 	.word	0x00000082


	//----- nvinfo : EIATTR_KPARAM_INFO
	.align		4
.L_88:
        /*0008*/ 	.byte	0x04, 0x17
        /*000a*/ 	.short	(.L_90 - .L_89)
.L_89:
        /*000c*/ 	.word	0x00000000
        /*0010*/ 	.short	0x0000
        /*0012*/ 	.short	0x0000
        /*0014*/ 	.byte	0x00, 0xf5, 0x21, 0x00


	//----- nvinfo : EIATTR_SPARSE_MMA_MASK
	.align		4
.L_90:
        /*0018*/ 	.byte	0x03, 0x50
        /*001a*/ 	.short	0x0000


	//----- nvinfo : EIATTR_MAXREG_COUNT
	.align		4
        /*001c*/ 	.byte	0x03, 0x1b
        /*001e*/ 	.short	0x00ff


	//----- nvinfo : EIATTR_MERCURY_ISA_VERSION
	.align		4
        /*0020*/ 	.byte	0x03, 0x5f
        /*0022*/ 	.short	0x0101


	//----- nvinfo : EIATTR_VRC_CTA_INIT_COUNT
	.align		4
        /*0024*/ 	.byte	0x02, 0x4a
	.zero		1
	.zero		1


	//----- nvinfo : EIATTR_EXIT_INSTR_OFFSETS
	.align		4
        /*0028*/ 	.byte	0x04, 0x1c
        /*002a*/ 	.short	(.L_92 - .L_91)


	//   ....[0]....
.L_91:
        /*002c*/ 	.word	0x00000140


	//----- nvinfo : EIATTR_CBANK_PARAM_SIZE
	.align		4
.L_92:
        /*0030*/ 	.byte	0x03, 0x19
        /*0032*/ 	.short	0x0008


	//----- nvinfo : EIATTR_PARAM_CBANK
	.align		4
        /*0034*/ 	.byte	0x04, 0x0a
        /*0036*/ 	.short	(.L_94 - .L_93)
	.align		4
.L_93:
        /*0038*/ 	.word	index@(.nv.constant0._Z15SetBoundariesXYPd)
        /*003c*/ 	.short	0x0380
        /*003e*/ 	.short	0x0008


	//----- nvinfo : EIATTR_SW_WAR
	.align		4
.L_94:
        /*0040*/ 	.byte	0x04, 0x36
        /*0042*/ 	.short	(.L_96 - .L_95)
.L_95:
        /*0044*/ 	.word	0x00000008
.L_96:


//--------------------- .nv.info._Z15SetBoundariesXZPd --------------------------
	.section	.nv.info._Z15SetBoundariesXZPd,"",@"SHT_CUDA_INFO"
	.sectionflags	@""
	.align	4


	//----- nvinfo : EIATTR_CUDA_API_VERSION
	.align		4
        /*0000*/ 	.byte	0x04, 0x37
        /*0002*/ 	.short	(.L_98 - .L_97)
.L_97:
        /*0004*/ 	.word	0x00000082


	//----- nvinfo : EIATTR_KPARAM_INFO
	.align		4
.L_98:
        /*0008*/ 	.byte	0x04, 0x17
        /*000a*/ 	.short	(.L_100 - .L_99)
.L_99:
        /*000c*/ 	.word	0x00000000
        /*0010*/ 	.short	0x0000
        /*0012*/ 	.short	0x0000
        /*0014*/ 	.byte	0x00, 0xf5, 0x21, 0x00


	//----- nvinfo : EIATTR_SPARSE_MMA_MASK
	.align		4
.L_100:
        /*0018*/ 	.byte	0x03, 0x50
        /*001a*/ 	.short	0x0000


	//----- nvinfo : EIATTR_MAXREG_COUNT
	.align		4
        /*001c*/ 	.byte	0x03, 0x1b
        /*001e*/ 	.short	0x00ff


	//----- nvinfo : EIATTR_MERCURY_ISA_VERSION
	.align		4
        /*0020*/ 	.byte	0x03, 0x5f
        /*0022*/ 	.short	0x0101


	//----- nvinfo : EIATTR_VRC_CTA_INIT_COUNT
	.align		4
        /*0024*/ 	.byte	0x02, 0x4a
	.zero		1
	.zero		1


	//----- nvinfo : EIATTR_EXIT_INSTR_OFFSETS
	.align		4
        /*0028*/ 	.byte	0x04, 0x1c
        /*002a*/ 	.short	(.L_102 - .L_101)


	//   ....[0]....
.L_101:
        /*002c*/ 	.word	0x00000120


	//----- nvinfo : EIATTR_CBANK_PARAM_SIZE
	.align		4
.L_102:
        /*0030*/ 	.byte	0x03, 0x19
        /*0032*/ 	.short	0x0008


	//----- nvinfo : EIATTR_PARAM_CBANK
	.align		4
        /*0034*/ 	.byte	0x04, 0x0a
        /*0036*/ 	.short	(.L_104 - .L_103)
	.align		4
.L_103:
        /*0038*/ 	.word	index@(.nv.constant0._Z15SetBoundariesXZPd)
        /*003c*/ 	.short	0x0380
        /*003e*/ 	.short	0x0008


	//----- nvinfo : EIATTR_SW_WAR
	.align		4
.L_104:
        /*0040*/ 	.byte	0x04, 0x36
        /*0042*/ 	.short	(.L_106 - .L_105)
.L_105:
        /*0044*/ 	.word	0x00000008
.L_106:


//--------------------- .nv.info._Z15SetBoundariesYZPd --------------------------
	.section	.nv.info._Z15SetBoundariesYZPd,"",@"SHT_CUDA_INFO"
	.sectionflags	@""
	.align	4


	//----- nvinfo : EIATTR_CUDA_API_VERSION
	.align		4
        /*0000*/ 	.byte	0x04, 0x37
        /*0002*/ 	.short	(.L_108 - .L_107)
.L_107:
        /*0004*/ 	.word	0x00000082


	//----- nvinfo : EIATTR_KPARAM_INFO
	.align		4
.L_108:
        /*0008*/ 	.byte	0x04, 0x17
        /*000a*/ 	.short	(.L_110 - .L_109)
.L_109:
        /*000c*/ 	.word	0x00000000
        /*0010*/ 	.short	0x0000
        /*0012*/ 	.short	0x0000
        /*0014*/ 	.byte	0x00, 0xf5, 0x21, 0x00


	//----- nvinfo : EIATTR_SPARSE_MMA_MASK
	.align		4
.L_110:
        /*0018*/ 	.byte	0x03, 0x50
        /*001a*/ 	.short	0x0000


	//----- nvinfo : EIATTR_MAXREG_COUNT
	.align		4
        /*001c*/ 	.byte	0x03, 0x1b
        /*001e*/ 	.short	0x00ff


	//----- nvinfo : EIATTR_MERCURY_ISA_VERSION
	.align		4
        /*0020*/ 	.byte	0x03, 0x5f
        /*0022*/ 	.short	0x0101


	//----- nvinfo : EIATTR_VRC_CTA_INIT_COUNT
	.align		4
        /*0024*/ 	.byte	0x02, 0x4a
	.zero		1
	.zero		1


	//----- nvinfo : EIATTR_EXIT_INSTR_OFFSETS
	.align		4
        /*0028*/ 	.byte	0x04, 0x1c
        /*002a*/ 	.short	(.L_112 - .L_111)


	//   ....[0]....
.L_111:
        /*002c*/ 	.word	0x00000120


	//----- nvinfo : EIATTR_CBANK_PARAM_SIZE
	.align		4
.L_112:
        /*0030*/ 	.byte	0x03, 0x19
        /*0032*/ 	.short	0x0008


	//----- nvinfo : EIATTR_PARAM_CBANK
	.align		4
        /*0034*/ 	.byte	0x04, 0x0a
        /*0036*/ 	.short	(.L_114 - .L_113)
	.align		4
.L_113:
        /*0038*/ 	.word	index@(.nv.constant0._Z15SetBoundariesYZPd)
        /*003c*/ 	.short	0x0380
        /*003e*/ 	.short	0x0008


	//----- nvinfo : EIATTR_SW_WAR
	.align		4
.L_114:
        /*0040*/ 	.byte	0x04, 0x36
        /*0042*/ 	.short	(.L_116 - .L_115)
.L_115:
        /*0044*/ 	.word	0x00000008
.L_116:


//--------------------- .nv.info._Z13ApplyTimeStepPdS_ --------------------------
	.section	.nv.info._Z13ApplyTimeStepPdS_,"",@"SHT_CUDA_INFO"
	.sectionflags	@""
	.align	4


	//----- nvinfo : EIATTR_CUDA_API_VERSION
	.align		4
        /*0000*/ 	.byte	0x04, 0x37
        /*0002*/ 	.short	(.L_118 - .L_117)
.L_117:
        /*0004*/ 	.word	0x00000082


	//----- nvinfo : EIATTR_KPARAM_INFO
	.align		4
.L_118:
        /*0008*/ 	.byte	0x04, 0x17
        /*000a*/ 	.short	(.L_120 - .L_119)
.L_119:
        /*000c*/ 	.word	0x00000000
        /*0010*/ 	.short	0x0001
        /*0012*/ 	.short	0x0008
        /*0014*/ 	.byte	0x00, 0xf5, 0x21, 0x00


	//----- nvinfo : EIATTR_KPARAM_INFO
	.align		4
.L_120:
        /*0018*/ 	.byte	0x04, 0x17
        /*001a*/ 	.short	(.L_122 - .L_121)
.L_121:
        /*001c*/ 	.word	0x00000000
        /*0020*/ 	.short	0x0000
        /*0022*/ 	.short	0x0000
        /*0024*/ 	.byte	0x00, 0xf5, 0x21, 0x00


	//----- nvinfo : EIATTR_SPARSE_MMA_MASK
	.align		4
.L_122:
        /*0028*/ 	.byte	0x03, 0x50
        /*002a*/ 	.short	0x0000


	//----- nvinfo : EIATTR_MAXREG_COUNT
	.align		4
        /*002c*/ 	.byte	0x03, 0x1b
        /*002e*/ 	.short	0x00ff


	//----- nvinfo : EIATTR_MERCURY_ISA_VERSION
	.align		4
        /*0030*/ 	.byte	0x03, 0x5f
        /*0032*/ 	.short	0x0101


	//----- nvinfo : EIATTR_VRC_CTA_INIT_COUNT
	.align		4
        /*0034*/ 	.byte	0x02, 0x4a
	.zero		1
	.zero		1


	//----- nvinfo : EIATTR_EXIT_INSTR_OFFSETS
	.align		4
        /*0038*/ 	.byte	0x04, 0x1c
        /*003a*/ 	.short	(.L_124 - .L_123)


	//   ....[0]....
.L_123:
        /*003c*/ 	.word	0x000001b0


	//----- nvinfo : EIATTR_CBANK_PARAM_SIZE
	.align		4
.L_124:
        /*0040*/ 	.byte	0x03, 0x19
        /*0042*/ 	.short	0x0010


	//----- nvinfo : EIATTR_PARAM_CBANK
	.align		4
        /*0044*/ 	.byte	0x04, 0x0a
        /*0046*/ 	.short	(.L_126 - .L_125)
	.align		4
.L_125:
        /*0048*/ 	.word	index@(.nv.constant0._Z13ApplyTimeStepPdS_)
        /*004c*/ 	.short	0x0380
        /*004e*/ 	.short	0x0010


	//----- nvinfo : EIATTR_SW_WAR
	.align		4
.L_126:
        /*0050*/ 	.byte	0x04, 0x36
        /*0052*/ 	.short	(.L_128 - .L_127)
.L_127:
        /*0054*/ 	.word	0x00000008
.L_128:


//--------------------- .nv.info._Z12CalcTimeStepPdS_S_S_P17curandStateXORWOW --------------------------
	.section	.nv.info._Z12CalcTimeStepPdS_S_S_P17curandStateXORWOW,"",@"SHT_CUDA_INFO"
	.sectionflags	@""
	.align	4


	//----- nvinfo : EIATTR_CUDA_API_VERSION
	.align		4
        /*0000*/ 	.byte	0x04, 0x37
        /*0002*/ 	.short	(.L_130 - .L_129)
.L_129:
        /*0004*/ 	.word	0x00000082


	//----- nvinfo : EIATTR_KPARAM_INFO
	.align		4
.L_130:
        /*0008*/ 	.byte	0x04, 0x17
        /*000a*/ 	.short	(.L_132 - .L_131)
.L_131:
        /*000c*/ 	.word	0x00000000
        /*0010*/ 	.short	0x0004
        /*0012*/ 	.short	0x0020
        /*0014*/ 	.byte	0x00, 0xf5, 0x21, 0x00


	//----- nvinfo : EIATTR_KPARAM_INFO
	.align		4
.L_132:
        /*0018*/ 	.byte	0x04, 0x17
        /*001a*/ 	.short	(.L_134 - .L_133)
.L_133:
        /*001c*/ 	.word	0x00000000
        /*0020*/ 	.short	0x0003
        /*0022*/ 	.short	0x0018
        /*0024*/ 	.byte	0x00, 0xf5, 0x21, 0x00


	//----- nvinfo : EIATTR_KPARAM_INFO
	.align		4
.L_134:
        /*0028*/ 	.byte	0x04, 0x17
        /*002a*/ 	.short	(.L_136 - .L_135)
.L_135:
        /*002c*/ 	.word	0x00000000
        /*0030*/ 	.short	0x0002
        /*0032*/ 	.short	0x0010
        /*0034*/ 	.byte	0x00, 0xf5, 0x21, 0x00


	//----- nvinfo : EIATTR_KPARAM_INFO
	.align		4
.L_136:
        /*0038*/ 	.byte	0x04, 0x17
        /*003a*/ 	.short	(.L_138 - .L_137)
.L_137:
        /*003c*/ 	.word	0x00000000
        /*0040*/ 	.short	0x0001
        /*0042*/ 	.short	0x0008
        /*0044*/ 	.byte	0x00, 0xf5, 0x21, 0x00


	//----- nvinfo : EIATTR_KPARAM_INFO
	.align		4
.L_138:
        /*0048*/ 	.byte	0x04, 0x17
        /*004a*/ 	.short	(.L_140 - .L_139)
.L_139:
        /*004c*/ 	.word	0x00000000
        /*0050*/ 	.short	0x0000
        /*0052*/ 	.short	0x0000
        /*0054*/ 	.byte	0x00, 0xf5, 0x21, 0x00


	//----- nvinfo : EIATTR_SPARSE_MMA_MASK
	.align		4
.L_140:
        /*0058*/ 	.byte	0x03, 0x50
        /*005a*/ 	.short	0x0000


	//----- nvinfo : EIATTR_MAXREG_COUNT
	.align		4
        /*005c*/ 	.byte	0x03, 0x1b
        /*005e*/ 	.short	0x00ff


	//----- nvinfo : EIATTR_MERCURY_ISA_VERSION
	.align		4
        /*0060*/ 	.byte	0x03, 0x5f
        /*0062*/ 	.short	0x0101


	//----- nvinfo : EIATTR_VRC_CTA_INIT_COUNT
	.align		4
        /*0064*/ 	.byte	0x02, 0x4a
	.zero		1
	.zero		1


	//----- nvinfo : EIATTR_EXIT_INSTR_OFFSETS
	.align		4
        /*0068*/ 	.byte	0x04, 0x1c
        /*006a*/ 	.short	(.L_142 - .L_141)


	//   ....[0]....
.L_141:
        /*006c*/ 	.word	0x00003110


	//----- nvinfo : EIATTR_CRS_STACK_SIZE
	.align		4
.L_142:
        /*0070*/ 	.byte	0x04, 0x1e
        /*0072*/ 	.short	(.L_144 - .L_143)
.L_143:
        /*0074*/ 	.word	0x00000000


	//----- nvinfo : EIATTR_CBANK_PARAM_SIZE
	.align		4
.L_144:
        /*0078*/ 	.byte	0x03, 0x19
        /*007a*/ 	.short	0x0028


	//----- nvinfo : EIATTR_PARAM_CBANK
	.align		4
        /*007c*/ 	.byte	0x04, 0x0a
        /*007e*/ 	.short	(.L_146 - .L_145)
	.align		4
.L_145:
        /*0080*/ 	.word	index@(.nv.constant0._Z12CalcTimeStepPdS_S_S_P17curandStateXORWOW)
        /*0084*/ 	.short	0x0380
        /*0086*/ 	.short	0x0028


	//----- nvinfo : EIATTR_SW_WAR
	.align		4
.L_146:
        /*0088*/ 	.byte	0x04, 0x36
        /*008a*/ 	.short	(.L_148 - .L_147)
.L_147:
        /*008c*/ 	.word	0x00000008
.L_148:


//--------------------- .nv.info._Z27InitializeSupercooledSpherePdS_S_S_ --------------------------
	.section	.nv.info._Z27InitializeSupercooledSpherePdS_S_S_,"",@"SHT_CUDA_INFO"
	.sectionflags	@""
	.align	4


	//----- nvinfo : EIATTR_CUDA_API_VERSION
	.align		4
        /*0000*/ 	.byte	0x04, 0x37
        /*0002*/ 	.short	(.L_150 - .L_149)
.L_149:
        /*0004*/ 	.word	0x00000082


	//----- nvinfo : EIATTR_KPARAM_INFO
	.align		4
.L_150:
        /*0008*/ 	.byte	0x04, 0x17
        /*000a*/ 	.short	(.L_152 - .L_151)
.L_151:
        /*000c*/ 	.word	0x00000000
        /*0010*/ 	.short	0x0003
        /*0012*/ 	.short	0x0018
        /*0014*/ 	.byte	0x00, 0xf5, 0x21, 0x00


	//----- nvinfo : EIATTR_KPARAM_INFO
	.align		4
.L_152:
        /*0018*/ 	.byte	0x04, 0x17
        /*001a*/ 	.short	(.L_154 - .L_153)
.L_153:
        /*001c*/ 	.word	0x00000000
        /*0020*/ 	.short	0x0002
        /*0022*/ 	.short	0x0010
        /*0024*/ 	.byte	0x00, 0xf5, 0x21, 0x00


	//----- nvinfo : EIATTR_KPARAM_INFO
	.align		4
.L_154:
        /*0028*/ 	.byte	0x04, 0x17
        /*002a*/ 	.short	(.L_156 - .L_155)
.L_155:
        /*002c*/ 	.word	0x00000000
        /*0030*/ 	.short	0x0001
        /*0032*/ 	.short	0x0008
        /*0034*/ 	.byte	0x00, 0xf5, 0x21, 0x00


	//----- nvinfo : EIATTR_KPARAM_INFO
	.align		4
.L_156:
        /*0038*/ 	.byte	0x04, 0x17
        /*003a*/ 	.short	(.L_158 - .L_157)
.L_157:
        /*003c*/ 	.word	0x00000000
        /*0040*/ 	.short	0x0000
        /*0042*/ 	.short	0x0000
        /*0044*/ 	.byte	0x00, 0xf5, 0x21, 0x00


	//----- nvinfo : EIATTR_SPARSE_MMA_MASK
	.align		4
.L_158:
        /*0048*/ 	.byte	0x03, 0x50
        /*004a*/ 	.short	0x0000


	//----- nvinfo : EIATTR_MAXREG_COUNT
	.align		4
        /*004c*/ 	.byte	0x03, 0x1b
        /*004e*/ 	.short	0x00ff


	//----- nvinfo : EIATTR_MERCURY_ISA_VERSION
	.align		4
        /*0050*/ 	.byte	0x03, 0x5f
        /*0052*/ 	.short	0x0101


	//----- nvinfo : EIATTR_VRC_CTA_INIT_COUNT
	.align		4
        /*0054*/ 	.byte	0x02, 0x4a
	.zero		1
	.zero		1


	//----- nvinfo : EIATTR_EXIT_INSTR_OFFSETS
	.align		4
        /*0058*/ 	.byte	0x04, 0x1c
        /*005a*/ 	.short	(.L_160 - .L_159)


	//   ....[0]....
.L_159:
        /*005c*/ 	.word	0x00000970


	//----- nvinfo : EIATTR_CRS_STACK_SIZE
	.align		4
.L_160:
        /*0060*/ 	.byte	0x04, 0x1e
        /*0062*/ 	.short	(.L_162 - .L_161)
.L_161:
        /*0064*/ 	.word	0x00000000


	//----- nvinfo : EIATTR_CBANK_PARAM_SIZE
	.align		4
.L_162:
        /*0068*/ 	.byte	0x03, 0x19
        /*006a*/ 	.short	0x0020


	//----- nvinfo : EIATTR_PARAM_CBANK
	.align		4
        /*006c*/ 	.byte	0x04, 0x0a
        /*006e*/ 	.short	(.L_164 - .L_163)
	.align		4
.L_163:
        /*0070*/ 	.word	index@(.nv.constant0._Z27InitializeSupercooledSpherePdS_S_S_)
        /*0074*/ 	.short	0x0380
        /*0076*/ 	.short	0x0020


	//----- nvinfo : EIATTR_SW_WAR
	.align		4
.L_164:
        /*0078*/ 	.byte	0x04, 0x36
        /*007a*/ 	.short	(.L_166 - .L_165)
.L_165:
        /*007c*/ 	.word	0x00000008
.L_166:


//--------------------- .nv.callgraph             --------------------------
	.section	.nv.callgraph,"",@"SHT_CUDA_CALLGRAPH"
	.align	4
	.sectionentsize	8
	.align		4
        /*0000*/ 	.word	0x00000000
	.align		4
        /*0004*/ 	.word	0xffffffff
	.align		4
        /*0008*/ 	.word	0x00000000
	.align		4
        /*000c*/ 	.word	0xfffffffe
	.align		4
        /*0010*/ 	.word	0x00000000
	.align		4
        /*0014*/ 	.word	0xfffffffd
	.align		4
        /*0018*/ 	.word	0x00000000
	.align		4
        /*001c*/ 	.word	0xfffffffc


//--------------------- .nv.constant4             --------------------------
	.section	.nv.constant4,"a",@progbits
	.align	8
	.align		8
.nv.constant4:
        /*0000*/ 	.dword	precalc_xorwow_matrix
	.align		8
        /*0008*/ 	.dword	precalc_xorwow_offset_matrix
	.align		8
        /*0010*/ 	.dword	mrg32k3aM1
	.align		8
        /*0018*/ 	.dword	mrg32k3aM2
	.align		8
        /*0020*/ 	.dword	mrg32k3aM1SubSeq
	.align		8
        /*0028*/ 	.dword	mrg32k3aM2SubSeq
	.align		8
        /*0030*/ 	.dword	mrg32k3aM1Seq
	.align		8
        /*0038*/ 	.dword	mrg32k3aM2Seq


//--------------------- .nv.constant3             --------------------------
	.section	.nv.constant3,"a",@progbits
	.align	8
.nv.constant3:
	.type		__cr_lgamma_table,@object
	.size		__cr_lgamma_table,(dt - __cr_lgamma_table)
__cr_lgamma_table:
        /*0000*/ 	.byte	0x00, 0x00, 0x00, 0x00, 0x00, 0x00, 0x00, 0x00, 0x00, 0x00, 0x00, 0x00, 0x00, 0x00, 0x00, 0x00
        /*0010*/ 	.byte	0xef, 0x39, 0xfa, 0xfe, 0x42, 0x2e, 0xe6, 0x3f, 0x02, 0x20, 0x2a, 0xfa, 0x0b, 0xab, 0xfc, 0x3f
        /*0020*/ 	.byte	0xf9, 0x2c, 0x92, 0x7c, 0xa7, 0x6c, 0x09, 0x40, 0xc9, 0x79, 0x44, 0x3c, 0x64, 0x26, 0x13, 0x40
        /*0030*/ 	.byte	0xca, 0x01, 0xcf, 0x3a, 0x27, 0x51, 0x1a, 0x40, 0x30, 0xcc, 0x2d, 0xf3, 0xe1, 0x0c, 0x21, 0x40
        /*0040*/ 	.byte	0x0d, 0xb7, 0xfc, 0x82, 0x8e, 0x35, 0x25, 0x40
	.type		dt,@object
	.size		dt,(dx - dt)
dt:
        /*0048*/ 	.byte	0x2d, 0x43, 0x1c, 0xeb, 0xe2, 0x36, 0x1a, 0x3f
	.type		dx,@object
	.size		dx,(dy - dx)
dx:
        /*0050*/ 	.byte	0xb8, 0x1e, 0x85, 0xeb, 0x51, 0xb8, 0x9e, 0x3f
	.type		dy,@object
	.size		dy,(dz - dy)
dy:
        /*0058*/ 	.byte	0xb8, 0x1e, 0x85, 0xeb, 0x51, 0xb8, 0x9e, 0x3f
	.type		dz,@object
	.size		dz,(Gamma - dz)
dz:
        /*0060*/ 	.byte	0xb8, 0x1e, 0x85, 0xeb, 0x51, 0xb8, 0x9e, 0x3f
	.type		Gamma,@object
	.size		Gamma,(Precision - Gamma)
Gamma:
        /*0068*/ 	.byte	0x00, 0x00, 0x00, 0x00, 0x00, 0x00, 0x24, 0x40
	.type		Precision,@object
	.size		Precision,(Radius - Precision)
Precision:
        /*0070*/ 	.byte	0x95, 0xd6, 0x26, 0xe8, 0x0b, 0x2e, 0x11, 0x3e
	.type		Radius,@object
	.size		Radius,(T0 - Radius)
Radius:
        /*0078*/ 	.byte	0x9a, 0x99, 0x99, 0x99, 0x99, 0x99, 0xb9, 0x3f
	.type		T0,@object
	.size		T0,(Tm - T0)
T0:
	.zero		8
	.type		Tm,@object
	.size		Tm,(alpha - Tm)
Tm:
        /*0088*/ 	.byte	0x00, 0x00, 0x00, 0x00, 0x00, 0x00, 0xf0, 0x3f
	.type		alpha,@object
	.size		alpha,(ampl - alpha)
alpha:
        /*0090*/ 	.byte	0x9a, 0x99, 0x99, 0x99, 0x99, 0x99, 0xe9, 0x3f
	.type		ampl,@object
	.size		ampl,(delta - ampl)
ampl:
        /*0098*/ 	.byte	0x7b, 0x14, 0xae, 0x47, 0xe1, 0x7a, 0x84, 0x3f
	.type		delta,@object
	.size		delta,(epsilon - delta)
delta:
        /*00a0*/ 	.byte	0x9a, 0x99, 0x99, 0x99, 0x99, 0x99, 0xc9, 0x3f
	.type		epsilon,@object
	.size		epsilon,(kappa - epsilon)
epsilon:
        /*00a8*/ 	.byte	0x7b, 0x14, 0xae, 0x47, 0xe1, 0x7a, 0x84, 0x3f
	.type		kappa,@object
	.size		kappa,(tau - kappa)
kappa:
        /*00b0*/ 	.byte	0x33, 0x33, 0x33, 0x33, 0x33, 0x33, 0xfb, 0x3f
	.type		tau,@object
	.size		tau,(LaplacianStencil27 - tau)
tau:
        /*00b8*/ 	.byte	0x61, 0x32, 0x55, 0x30, 0x2a, 0xa9, 0x33, 0x3f
	.type		LaplacianStencil27,@object
	.size		LaplacianStencil27,(.L_24 - LaplacianStencil27)
LaplacianStencil27:
        /*00c0*/ 	.byte	0x11, 0x11, 0x11, 0x11, 0x11, 0x11, 0xa1, 0x3f, 0x9a, 0x99, 0x99, 0x99, 0x99, 0x99, 0xb9, 0x3f
        /* <DEDUP_REMOVED lines=12> */
        /*0190*/ 	.byte	0x11, 0x11, 0x11, 0x11, 0x11, 0x11, 0xa1, 0x3f
.L_24:


//--------------------- .text._Z23InitializeRandomNumbersP17curandStateXORWOW --------------------------
	.section	.text._Z23InitializeRandomNumbersP17curandStateXORWOW,"ax",@progbits
	.align	128
        .global         _Z23InitializeRandomNumbersP17curandStateXORWOW
        .type           _Z23InitializeRandomNumbersP17curandStateXORWOW,@function
        .size           _Z23InitializeRandomNumbersP17curandStateXORWOW,(.L_x_88 - _Z23InitializeRandomNumbersP17curandStateXORWOW)
        .other          _Z23InitializeRandomNumbersP17curandStateXORWOW,@"STO_CUDA_ENTRY STV_DEFAULT"
_Z23InitializeRandomNumbersP17curandStateXORWOW:
.text._Z23InitializeRandomNumbersP17curandStateXORWOW:
[----:B------:R-:W-:Y:S01]  /*0000*/  LDC R1, c[0x0][0x37c] ;  /* 0x0000df00ff017b82 */ /* 0x000fe20000000800 */
[----:B------:R-:W0:Y:S07]  /*0010*/  S2R R3, SR_TID.Y ;  /* 0x0000000000037919 */ /* 0x000e2e0000002200 */
[----:B------:R-:W1:Y:S01]  /*0020*/  LDC R5, c[0x0][0x360] ;  /* 0x0000d800ff057b82 */ /* 0x000e620000000800 */
[----:B------:R-:W-:Y:S01]  /*0030*/  IMAD.MOV.U32 R8, RZ, RZ, -0x23270784 ;  /* 0xdcd8f87cff087424 */ /* 0x000fe200078e00ff */
[----:B------:R-:W-:Y:S01]  /*0040*/  BSSY.RECONVERGENT B0, `(.L_x_0) ;  /* 0x00000eb000007945 */ /* 0x000fe20003800200 */
[----:B------:R-:W2:Y:S01]  /*0050*/  S2R R9, SR_TID.Z ;  /* 0x0000000000097919 */ /* 0x000ea20000002300 */
[----:B------:R-:W1:Y:S04]  /*0060*/  S2R R2, SR_TID.X ;  /* 0x0000000000027919 */ /* 0x000e680000002100 */
[----:B------:R-:W0:Y:S08]  /*0070*/  S2UR UR5, SR_CTAID.Y ;  /* 0x00000000000579c3 */ /* 0x000e300000002600 */
[----:B------:R-:W0:Y:S08]  /*0080*/  LDC R0, c[0x0][0x364] ;  /* 0x0000d900ff007b82 */ /* 0x000e300000000800 */
[----:B------:R-:W2:Y:S08]  /*0090*/  S2UR UR6, SR_CTAID.Z ;  /* 0x00000000000679c3 */ /* 0x000eb00000002700 */
[----:B------:R-:W2:Y:S08]  /*00a0*/  LDC R4, c[0x0][0x368] ;  /* 0x0000da00ff047b82 */ /* 0x000eb00000000800 */
[----:B------:R-:W1:Y:S01]  /*00b0*/  S2UR UR4, SR_CTAID.X ;  /* 0x00000000000479c3 */ /* 0x000e620000002500 */
[----:B0-----:R-:W-:-:S07]  /*00c0*/  IMAD R0, R0, UR5, R3 ;  /* 0x0000000500007c24 */ /* 0x001fce000f8e0203 */
[----:B------:R-:W0:Y:S01]  /*00d0*/  LDC.64 R6, c[0x0][0x380] ;  /* 0x0000e000ff067b82 */ /* 0x000e220000000a00 */
[----:B--2---:R-:W-:Y:S02]  /*00e0*/  IMAD R3, R4, UR6, R9 ;  /* 0x0000000604037c24 */ /* 0x004fe4000f8e0209 */
[----:B------:R-:W-:Y:S02]  /*00f0*/  IMAD.MOV.U32 R4, RZ, RZ, 0x7b9c197f ;  /* 0x7b9c197fff047424 */ /* 0x000fe400078e00ff */
[----:B------:R-:W-:Y:S02]  /*0100*/  IMAD R0, R3, 0x82, R0 ;  /* 0x0000008203007824 */ /* 0x000fe400078e0200 */
[----:B------:R-:W-:Y:S02]  /*0110*/  IMAD.MOV.U32 R3, RZ, RZ, 0x756219af ;  /* 0x756219afff037424 */ /* 0x000fe400078e00ff */
[----:B-1----:R-:W-:Y:S01]  /*0120*/  IMAD R5, R5, UR4, R2 ;  /* 0x0000000405057c24 */ /* 0x002fe2000f8e0202 */
[----:B------:R-:W1:Y:S01]  /*0130*/  LDCU.64 UR4, c[0x0][0x358] ;  /* 0x00006b00ff0477ac */ /* 0x000e620008000a00 */
[----:B------:R-:W-:-:S02]  /*0140*/  IMAD.MOV.U32 R2, RZ, RZ, 0x47fd28b2 ;  /* 0x47fd28b2ff027424 */ /* 0x000fc400078e00ff */
[----:B------:R-:W-:Y:S02]  /*0150*/  IMAD R0, R0, 0x82, R5 ;  /* 0x0000008200007824 */ /* 0x000fe400078e0205 */
[----:B------:R-:W-:Y:S02]  /*0160*/  IMAD.MOV.U32 R5, RZ, RZ, -0x75bd8fc ;  /* 0xf8a42704ff057424 */ /* 0x000fe400078e00ff */
[----:B------:R-:W-:Y:S02]  /*0170*/  VIADD R13, R0, 0x4287 ;  /* 0x00004287000d7836 */ /* 0x000fe40000000000 */
[----:B------:R-:W-:Y:S02]  /*0180*/  IMAD.MOV.U32 R9, RZ, RZ, 0x6e5e8bb3 ;  /* 0x6e5e8bb3ff097424 */ /* 0x000fe400078e00ff */
[C---:B0-----:R-:W-:Y:S01]  /*0190*/  IMAD.WIDE R6, R13.reuse, 0x30, R6 ;  /* 0x000000300d067825 */ /* 0x041fe200078e0206 */
[----:B------:R-:W-:-:S04]  /*01a0*/  ISETP.NE.AND P0, PT, R13, RZ, PT ;  /* 0x000000ff0d00720c */ /* 0x000fc80003f05270 */
[----:B-1----:R0:W-:Y:S04]  /*01b0*/  STG.E.64 desc[UR4][R6.64], R2 ;  /* 0x0000000206007986 */ /* 0x0021e8000c101b04 */
[----:B------:R0:W-:Y:S04]  /*01c0*/  STG.E.64 desc[UR4][R6.64+0x8], R4 ;  /* 0x0000080406007986 */ /* 0x0001e8000c101b04 */
[----:B------:R0:W-:Y:S01]  /*01d0*/  STG.E.64 desc[UR4][R6.64+0x10], R8 ;  /* 0x0000100806007986 */ /* 0x0001e2000c101b04 */
[----:B------:R-:W-:Y:S05]  /*01e0*/  @!P0 BRA `(.L_x_1) ;  /* 0x0000000c00408947 */ /* 0x000fea0003800000 */
[----:B------:R-:W-:Y:S01]  /*01f0*/  SHF.R.S32.HI R0, RZ, 0x1f, R13 ;  /* 0x0000001fff007819 */ /* 0x000fe2000001140d */
[----:B------:R-:W-:-:S07]  /*0200*/  IMAD.MOV.U32 R12, RZ, RZ, RZ ;  /* 0x000000ffff0c7224 */ /* 0x000fce00078e00ff */
.L_x_7:
[----:B0-----:R-:W-:Y:S01]  /*0210*/  LOP3.LUT R2, R13, 0x3, RZ, 0xc0, !PT ;  /* 0x000000030d027812 */ /* 0x001fe200078ec0ff */
[----:B------:R-:W-:Y:S03]  /*0220*/  BSSY.RECONVERGENT B1, `(.L_x_2) ;  /* 0x00000c6000017945 */ /* 0x000fe60003800200 */
[----:B------:R-:W-:-:S04]  /*0230*/  ISETP.NE.U32.AND P0, PT, R2, RZ, PT ;  /* 0x000000ff0200720c */ /* 0x000fc80003f05070 */
[----:B------:R-:W-:-:S13]  /*0240*/  ISETP.NE.AND.EX P0, PT, RZ, RZ, PT, P0 ;  /* 0x000000ffff00720c */ /* 0x000fda0003f05300 */
[----:B------:R-:W-:Y:S05]  /*0250*/  @!P0 BRA `(.L_x_3) ;  /* 0x0000000c00088947 */ /* 0x000fea0003800000 */
[----:B------:R-:W0:Y:S01]  /*0260*/  LDC.64 R8, c[0x4][RZ] ;  /* 0x01000000ff087b82 */ /* 0x000e220000000a00 */
[----:B------:R-:W-:Y:S02]  /*0270*/  IMAD.MOV.U32 R14, RZ, RZ, RZ ;  /* 0x000000ffff0e7224 */ /* 0x000fe400078e00ff */
[----:B0-----:R-:W-:-:S07]  /*0280*/  IMAD.WIDE.U32 R8, R12, 0xc80, R8 ;  /* 0x00000c800c087825 */ /* 0x001fce00078e0008 */
.L_x_6:
[----:B0-----:R-:W-:Y:S01]  /*0290*/  IMAD.MOV.U32 R15, RZ, RZ, RZ ;  /* 0x000000ffff0f7224 */ /* 0x001fe200078e00ff */
[----:B------:R-:W-:Y:S01]  /*02a0*/  CS2R R2, SRZ ;  /* 0x0000000000027805 */ /* 0x000fe2000001ff00 */
[----:B------:R-:W-:Y:S01]  /*02b0*/  IMAD.MOV.U32 R17, RZ, RZ, RZ ;  /* 0x000000ffff117224 */ /* 0x000fe200078e00ff */
[----:B------:R-:W-:-:S07]  /*02c0*/  CS2R R4, SRZ ;  /* 0x0000000000047805 */ /* 0x000fce000001ff00 */
.L_x_5:
[----:B------:R-:W-:-:S05]  /*02d0*/  IMAD.WIDE.U32 R10, R17, 0x4, R6 ;  /* 0x00000004110a7825 */ /* 0x000fca00078e0006 */
[----:B------:R0:W5:Y:S01]  /*02e0*/  LDG.E R16, desc[UR4][R10.64+0x4] ;  /* 0x000004040a107981 */ /* 0x000162000c1e1900 */
[----:B------:R-:W-:-:S07]  /*02f0*/  IMAD.MOV.U32 R19, RZ, RZ, RZ ;  /* 0x000000ffff137224 */ /* 0x000fce00078e00ff */
.L_x_4:
[----:B-----5:R-:W-:Y:S01]  /*0300*/  SHF.R.U32.HI R24, RZ, R19, R16 ;  /* 0x00000013ff187219 */ /* 0x020fe20000011610 */
[----:B0-----:R-:W-:-:S03]  /*0310*/  IMAD.SHL.U32 R10, R17, 0x20, RZ ;  /* 0x00000020110a7824 */ /* 0x001fc600078e00ff */
[----:B------:R-:W-:Y:S01]  /*0320*/  LOP3.LUT R11, R24, 0x1, RZ, 0xc0, !PT ;  /* 0x00000001180b7812 */ /* 0x000fe200078ec0ff */
[----:B------:R-:W-:-:S03]  /*0330*/  IMAD.IADD R10, R10, 0x1, R19 ;  /* 0x000000010a0a7824 */ /* 0x000fc600078e0213 */
[----:B------:R-:W-:Y:S01]  /*0340*/  ISETP.NE.U32.AND P0, PT, R11, 0x1, PT ;  /* 0x000000010b00780c */ /* 0x000fe20003f05070 */
[----:B------:R-:W-:-:S03]  /*0350*/  IMAD R11, R10, 0x5, RZ ;  /* 0x000000050a0b7824 */ /* 0x000fc600078e02ff */
[----:B------:R-:W-:Y:S01]  /*0360*/  R2P PR, R24, 0x7e ;  /* 0x0000007e18007804 */ /* 0x000fe20000000000 */
[----:B------:R-:W-:-:S08]  /*0370*/  IMAD.WIDE.U32 R10, R11, 0x4, R8 ;  /* 0x000000040b0a7825 */ /* 0x000fd000078e0008 */
[----:B------:R-:W2:Y:S04]  /*0380*/  @!P0 LDG.E R18, desc[UR4][R10.64] ;  /* 0x000000040a128981 */ /* 0x000ea8000c1e1900 */
[----:B------:R-:W3:Y:S04]  /*0390*/  @!P0 LDG.E R20, desc[UR4][R10.64+0x10] ;  /* 0x000010040a148981 */ /* 0x000ee8000c1e1900 */
[----:B------:R-:W4:Y:S04]  /*03a0*/  @P1 LDG.E R22, desc[UR4][R10.64+0x14] ;  /* 0x000014040a161981 */ /* 0x000f28000c1e1900 */
[----:B------:R-:W4:Y:S04]  /*03b0*/  @P2 LDG.E R26, desc[UR4][R10.64+0x28] ;  /* 0x000028040a1a2981 */ /* 0x000f28000c1e1900 */
[----:B------:R-:W4:Y:S04]  /*03c0*/  @!P0 LDG.E R21, desc[UR4][R10.64+0x4] ;  /* 0x000004040a158981 */ /* 0x000f28000c1e1900 */
[----:B------:R-:W4:Y:S04]  /*03d0*/  @!P0 LDG.E R23, desc[UR4][R10.64+0xc] ;  /* 0x00000c040a178981 */ /* 0x000f28000c1e1900 */
[----:B------:R-:W4:Y:S04]  /*03e0*/  @P1 LDG.E R25, desc[UR4][R10.64+0x18] ;  /* 0x000018040a191981 */ /* 0x000f28000c1e1900 */
[----:B------:R-:W4:Y:S04]  /*03f0*/  @P3 LDG.E R28, desc[UR4][R10.64+0x3c] ;  /* 0x00003c040a1c3981 */ /* 0x000f28000c1e1900 */
[----:B------:R-:W4:Y:S01]  /*0400*/  @P6 LDG.E R27, desc[UR4][R10.64+0x7c] ;  /* 0x00007c040a1b6981 */ /* 0x000f22000c1e1900 */
[----:B--2---:R-:W-:-:S03]  /*0410*/  @!P0 LOP3.LUT R15, R15, R18, RZ, 0x3c, !PT ;  /* 0x000000120f0f8212 */ /* 0x004fc600078e3cff */
[----:B------:R-:W2:Y:S01]  /*0420*/  @!P0 LDG.E R18, desc[UR4][R10.64+0x8] ;  /* 0x000008040a128981 */ /* 0x000ea2000c1e1900 */
[----:B---3--:R-:W-:-:S03]  /*0430*/  @!P0 LOP3.LUT R3, R3, R20, RZ, 0x3c, !PT ;  /* 0x0000001403038212 */ /* 0x008fc600078e3cff */
[----:B------:R-:W3:Y:S01]  /*0440*/  @P1 LDG.E R20, desc[UR4][R10.64+0x24] ;  /* 0x000024040a141981 */ /* 0x000ee2000c1e1900 */
[----:B----4-:R-:W-:-:S03]  /*0450*/  @P1 LOP3.LUT R15, R15, R22, RZ, 0x3c, !PT ;  /* 0x000000160f0f1212 */ /* 0x010fc600078e3cff */
[----:B------:R-:W4:Y:S01]  /*0460*/  @P2 LDG.E R22, desc[UR4][R10.64+0x38] ;  /* 0x000038040a162981 */ /* 0x000f22000c1e1900 */
[----:B------:R-:W-:-:S03]  /*0470*/  @P2 LOP3.LUT R15, R15, R26, RZ, 0x3c, !PT ;  /* 0x0000001a0f0f2212 */ /* 0x000fc600078e3cff */
[----:B------:R-:W4:Y:S01]  /*0480*/  @P4 LDG.E R26, desc[UR4][R10.64+0x50] ;  /* 0x000050040a1a4981 */ /* 0x000f22000c1e1900 */
[----:B------:R-:W-:-:S03]  /*0490*/  @!P0 LOP3.LUT R4, R4, R21, RZ, 0x3c, !PT ;  /* 0x0000001504048212 */ /* 0x000fc600078e3cff */
[----:B------:R-:W4:Y:S01]  /*04a0*/  @P1 LDG.E R21, desc[UR4][R10.64+0x20] ;  /* 0x000020040a151981 */ /* 0x000f22000c1e1900 */
[----:B------:R-:W-:-:S03]  /*04b0*/  @!P0 LOP3.LUT R2, R2, R23, RZ, 0x3c, !PT ;  /* 0x0000001702028212 */ /* 0x000fc600078e3cff */
[----:B------:R-:W4:Y:S01]  /*04c0*/  @P2 LDG.E R23, desc[UR4][R10.64+0x2c] ;  /* 0x00002c040a172981 */ /* 0x000f22000c1e1900 */
[----:B------:R-:W-:-:S03]  /*04d0*/  @P1 LOP3.LUT R4, R4, R25, RZ, 0x3c, !PT ;  /* 0x0000001904041212 */ /* 0x000fc600078e3cff */
[----:B------:R-:W4:Y:S01]  /*04e0*/  @P2 LDG.E R25, desc[UR4][R10.64+0x34] ;  /* 0x000034040a192981 */ /* 0x000f22000c1e1900 */
[----:B--2---:R-:W-:-:S03]  /*04f0*/  @!P0 LOP3.LUT R5, R5, R18, RZ, 0x3c, !PT ;  /* 0x0000001205058212 */ /* 0x004fc600078e3cff */
[----:B------:R-:W2:Y:S01]  /*0500*/  @P1 LDG.E R18, desc[UR4][R10.64+0x1c] ;  /* 0x00001c040a121981 */ /* 0x000ea2000c1e1900 */
[----:B---3--:R-:W-:-:S03]  /*0510*/  @P1 LOP3.LUT R3, R3, R20, RZ, 0x3c, !PT ;  /* 0x0000001403031212 */ /* 0x008fc600078e3cff */
[----:B------:R-:W3:Y:S01]  /*0520*/  @P2 LDG.E R20, desc[UR4][R10.64+0x30] ;  /* 0x000030040a142981 */ /* 0x000ee2000c1e1900 */
[----:B----4-:R-:W-:-:S03]  /*0530*/  @P2 LOP3.LUT R3, R3, R22, RZ, 0x3c, !PT ;  /* 0x0000001603032212 */ /* 0x010fc600078e3cff */
[----:B------:R-:W4:Y:S01]  /*0540*/  @P3 LDG.E R22, desc[UR4][R10.64+0x4c] ;  /* 0x00004c040a163981 */ /* 0x000f22000c1e1900 */
[----:B------:R-:W-:-:S04]  /*0550*/  @P3 LOP3.LUT R15, R15, R28, RZ, 0x3c, !PT ;  /* 0x0000001c0f0f3212 */ /* 0x000fc800078e3cff */
[----:B------:R-:W-:Y:S02]  /*0560*/  @P4 LOP3.LUT R15, R15, R26, RZ, 0x3c, !PT ;  /* 0x0000001a0f0f4212 */ /* 0x000fe400078e3cff */
[----:B------:R-:W-:Y:S01]  /*0570*/  @P1 LOP3.LUT R2, R2, R21, RZ, 0x3c, !PT ;  /* 0x0000001502021212 */ /* 0x000fe200078e3cff */
[----:B------:R-:W4:Y:S04]  /*0580*/  @P5 LDG.E R26, desc[UR4][R10.64+0x64] ;  /* 0x000064040a1a5981 */ /* 0x000f28000c1e1900 */
[----:B------:R-:W4:Y:S01]  /*0590*/  @P3 LDG.E R21, desc[UR4][R10.64+0x40] ;  /* 0x000040040a153981 */ /* 0x000f22000c1e1900 */
[----:B------:R-:W-:Y:S02]  /*05a0*/  @P2 LOP3.LUT R4, R4, R23, RZ, 0x3c, !PT ;  /* 0x0000001704042212 */ /* 0x000fe400078e3cff */
[----:B------:R-:W-:Y:S01]  /*05b0*/  @P2 LOP3.LUT R2, R2, R25, RZ, 0x3c, !PT ;  /* 0x0000001902022212 */ /* 0x000fe200078e3cff */
[----:B------:R-:W4:Y:S04]  /*05c0*/  @P3 LDG.E R23, desc[UR4][R10.64+0x48] ;  /* 0x000048040a173981 */ /* 0x000f28000c1e1900 */
[----:B------:R-:W4:Y:S01]  /*05d0*/  @P4 LDG.E R25, desc[UR4][R10.64+0x54] ;  /* 0x000054040a194981 */ /* 0x000f22000c1e1900 */
[----:B--2---:R-:W-:-:S03]  /*05e0*/  @P1 LOP3.LUT R5, R5, R18, RZ, 0x3c, !PT ;  /* 0x0000001205051212 */ /* 0x004fc600078e3cff */
[----:B------:R-:W2:Y:S01]  /*05f0*/  @P3 LDG.E R18, desc[UR4][R10.64+0x44] ;  /* 0x000044040a123981 */ /* 0x000ea2000c1e1900 */
[----:B---3--:R-:W-:-:S03]  /*0600*/  @P2 LOP3.LUT R5, R5, R20, RZ, 0x3c, !PT ;  /* 0x0000001405052212 */ /* 0x008fc600078e3cff */
[----:B------:R-:W3:Y:S01]  /*0610*/  @P4 LDG.E R20, desc[UR4][R10.64+0x58] ;  /* 0x000058040a144981 */ /* 0x000ee2000c1e1900 */
[----:B----4-:R-:W-:-:S03]  /*0620*/  @P3 LOP3.LUT R3, R3, R22, RZ, 0x3c, !PT ;  /* 0x0000001603033212 */ /* 0x010fc600078e3cff */
[----:B------:R-:W4:Y:S01]  /*0630*/  @P4 LDG.E R22, desc[UR4][R10.64+0x60] ;  /* 0x000060040a164981 */ /* 0x000f22000c1e1900 */
[----:B------:R-:W-:Y:S02]  /*0640*/  LOP3.LUT P0, RZ, R24, 0x80, RZ, 0xc0, !PT ;  /* 0x0000008018ff7812 */ /* 0x000fe4000780c0ff */
[----:B------:R-:W-:Y:S02]  /*0650*/  @P5 LOP3.LUT R15, R15, R26, RZ, 0x3c, !PT ;  /* 0x0000001a0f0f5212 */ /* 0x000fe400078e3cff */
[----:B------:R-:W4:Y:S01]  /*0660*/  @P6 LDG.E R26, desc[UR4][R10.64+0x78] ;  /* 0x000078040a1a6981 */ /* 0x000f22000c1e1900 */
[----:B------:R-:W-:-:S03]  /*0670*/  @P3 LOP3.LUT R4, R4, R21, RZ, 0x3c, !PT ;  /* 0x0000001504043212 */ /* 0x000fc600078e3cff */
[----:B------:R-:W4:Y:S01]  /*0680*/  @P4 LDG.E R21, desc[UR4][R10.64+0x5c] ;  /* 0x00005c040a154981 */ /* 0x000f22000c1e1900 */
[----:B------:R-:W-:-:S03]  /*0690*/  @P3 LOP3.LUT R2, R2, R23, RZ, 0x3c, !PT ;  /* 0x0000001702023212 */ /* 0x000fc600078e3cff */
[----:B------:R-:W4:Y:S01]  /*06a0*/  @P5 LDG.E R23, desc[UR4][R10.64+0x68] ;  /* 0x000068040a175981 */ /* 0x000f22000c1e1900 */
[----:B------:R-:W-:-:S03]  /*06b0*/  @P4 LOP3.LUT R4, R4, R25, RZ, 0x3c, !PT ;  /* 0x0000001904044212 */ /* 0x000fc600078e3cff */
[----:B------:R-:W4:Y:S01]  /*06c0*/  @P5 LDG.E R25, desc[UR4][R10.64+0x70] ;  /* 0x000070040a195981 */ /* 0x000f22000c1e1900 */
[----:B--2---:R-:W-:-:S03]  /*06d0*/  @P3 LOP3.LUT R5, R5, R18, RZ, 0x3c, !PT ;  /* 0x0000001205053212 */ /* 0x004fc600078e3cff */
[----:B------:R-:W2:Y:S01]  /*06e0*/  @P5 LDG.E R18, desc[UR4][R10.64+0x6c] ;  /* 0x00006c040a125981 */ /* 0x000ea2000c1e1900 */
[----:B---3--:R-:W-:-:S03]  /*06f0*/  @P4 LOP3.LUT R5, R5, R20, RZ, 0x3c, !PT ;  /* 0x0000001405054212 */ /* 0x008fc600078e3cff */
[----:B------:R-:W3:Y:S01]  /*0700*/  @P5 LDG.E R20, desc[UR4][R10.64+0x74] ;  /* 0x000074040a145981 */ /* 0x000ee2000c1e1900 */
[----:B----4-:R-:W-:-:S03]  /*0710*/  @P4 LOP3.LUT R3, R3, R22, RZ, 0x3c, !PT ;  /* 0x0000001603034212 */ /* 0x010fc600078e3cff */
[----:B------:R-:W4:Y:S01]  /*0720*/  @P0 LDG.E R22, desc[UR4][R10.64+0x8c] ;  /* 0x00008c040a160981 */ /* 0x000f22000c1e1900 */
[----:B------:R-:W-:-:S03]  /*0730*/  @P6 LOP3.LUT R15, R15, R26, RZ, 0x3c, !PT ;  /* 0x0000001a0f0f6212 */ /* 0x000fc600078e3cff */
        /* <DEDUP_REMOVED lines=13> */
[----:B------:R-:W-:Y:S02]  /*0810*/  @P6 LOP3.LUT R4, R4, R27, RZ, 0x3c, !PT ;  /* 0x0000001b04046212 */ /* 0x000fe400078e3cff */
[----:B------:R-:W-:Y:S02]  /*0820*/  @P6 LOP3.LUT R2, R2, R21, RZ, 0x3c, !PT ;  /* 0x0000001502026212 */ /* 0x000fe400078e3cff */
[----:B------:R-:W-:Y:S02]  /*0830*/  @P0 LOP3.LUT R4, R4, R23, RZ, 0x3c, !PT ;  /* 0x0000001704040212 */ /* 0x000fe400078e3cff */
[----:B------:R-:W-:Y:S02]  /*0840*/  @P0 LOP3.LUT R2, R2, R25, RZ, 0x3c, !PT ;  /* 0x0000001902020212 */ /* 0x000fe400078e3cff */
[----:B--2---:R-:W-:Y:S02]  /*0850*/  @P6 LOP3.LUT R5, R5, R18, RZ, 0x3c, !PT ;  /* 0x0000001205056212 */ /* 0x004fe400078e3cff */
[----:B---3--:R-:W-:-:S02]  /*0860*/  @P6 LOP3.LUT R3, R3, R20, RZ, 0x3c, !PT ;  /* 0x0000001403036212 */ /* 0x008fc400078e3cff */
[----:B----4-:R-:W-:Y:S02]  /*0870*/  @P0 LOP3.LUT R5, R5, R22, RZ, 0x3c, !PT ;  /* 0x0000001605050212 */ /* 0x010fe400078e3cff */
[----:B------:R-:W-:Y:S02]  /*0880*/  @P0 LOP3.LUT R3, R3, R26, RZ, 0x3c, !PT ;  /* 0x0000001a03030212 */ /* 0x000fe400078e3cff */
[----:B------:R-:W-:-:S13]  /*0890*/  R2P PR, R24.B1, 0x7f ;  /* 0x0000007f18007804 */ /* 0x000fda0000001000 */
[----:B------:R-:W2:Y:S04]  /*08a0*/  @P0 LDG.E R18, desc[UR4][R10.64+0xa0] ;  /* 0x0000a0040a120981 */ /* 0x000ea8000c1e1900 */
[----:B------:R-:W3:Y:S04]  /*08b0*/  @P1 LDG.E R22, desc[UR4][R10.64+0xb4] ;  /* 0x0000b4040a161981 */ /* 0x000ee8000c1e1900 */
[----:B------:R-:W4:Y:S04]  /*08c0*/  @P2 LDG.E R26, desc[UR4][R10.64+0xc8] ;  /* 0x0000c8040a1a2981 */ /* 0x000f28000c1e1900 */
[----:B------:R-:W4:Y:S04]  /*08d0*/  @P3 LDG.E R28, desc[UR4][R10.64+0xdc] ;  /* 0x0000dc040a1c3981 */ /* 0x000f28000c1e1900 */
[----:B------:R-:W4:Y:S04]  /*08e0*/  @P0 LDG.E R23, desc[UR4][R10.64+0xa4] ;  /* 0x0000a4040a170981 */ /* 0x000f28000c1e1900 */
[----:B------:R-:W4:Y:S04]  /*08f0*/  @P0 LDG.E R20, desc[UR4][R10.64+0xa8] ;  /* 0x0000a8040a140981 */ /* 0x000f28000c1e1900 */
[----:B------:R-:W4:Y:S04]  /*0900*/  @P4 LDG.E R25, desc[UR4][R10.64+0xf0] ;  /* 0x0000f0040a194981 */ /* 0x000f28000c1e1900 */
        /* <DEDUP_REMOVED lines=21> */
[----:B------:R-:W-:Y:S02]  /*0a60*/  LOP3.LUT P0, RZ, R24, 0x8000, RZ, 0xc0, !PT ;  /* 0x0000800018ff7812 */ /* 0x000fe4000780c0ff */
[----:B----4-:R-:W-:Y:S01]  /*0a70*/  @P5 LOP3.LUT R15, R15, R26, RZ, 0x3c, !PT ;  /* 0x0000001a0f0f5212 */ /* 0x010fe200078e3cff */
[----:B------:R-:W4:Y:S04]  /*0a80*/  @P3 LDG.E R24, desc[UR4][R10.64+0xe4] ;  /* 0x0000e4040a183981 */ /* 0x000f28000c1e1900 */
[----:B------:R-:W2:Y:S01]  /*0a90*/  @P6 LDG.E R26, desc[UR4][R10.64+0x118] ;  /* 0x000118040a1a6981 */ /* 0x000ea2000c1e1900 */
        /* <DEDUP_REMOVED lines=8> */
[----:B---3--:R-:W-:-:S03]  /*0b20*/  @P2 LOP3.LUT R3, R3, R22, RZ, 0x3c, !PT ;  /* 0x0000001603032212 */ /* 0x008fc600078e3cff */
[----:B------:R-:W3:Y:S01]  /*0b30*/  @P4 LDG.E R22, desc[UR4][R10.64+0x100] ;  /* 0x000100040a164981 */ /* 0x000ee2000c1e1900 */
[----:B--2---:R-:W-:-:S03]  /*0b40*/  @P6 LOP3.LUT R15, R15, R26, RZ, 0x3c, !PT ;  /* 0x0000001a0f0f6212 */ /* 0x004fc600078e3cff */
[----:B------:R-:W2:Y:S01]  /*0b50*/  @P0 LDG.E R26, desc[UR4][R10.64+0x12c] ;  /* 0x00012c040a1a0981 */ /* 0x000ea2000c1e1900 */
[----:B----4-:R-:W-:-:S03]  /*0b60*/  @P2 LOP3.LUT R2, R2, R23, RZ, 0x3c, !PT ;  /* 0x0000001702022212 */ /* 0x010fc600078e3cff */
[----:B------:R-:W4:Y:S01]  /*0b70*/  @P4 LDG.E R23, desc[UR4][R10.64+0xfc] ;  /* 0x0000fc040a174981 */ /* 0x000f22000c1e1900 */
[----:B------:R-:W-:-:S03]  /*0b80*/  @P2 LOP3.LUT R5, R5, R20, RZ, 0x3c, !PT ;  /* 0x0000001405052212 */ /* 0x000fc600078e3cff */
[----:B------:R-:W4:Y:S01]  /*0b90*/  @P4 LDG.E R20, desc[UR4][R10.64+0xf8] ;  /* 0x0000f8040a144981 */ /* 0x000f22000c1e1900 */
[----:B------:R-:W-:Y:S02]  /*0ba0*/  @P3 LOP3.LUT R2, R2, R27, RZ, 0x3c, !PT ;  /* 0x0000001b02023212 */ /* 0x000fe400078e3cff */
[----:B------:R-:W-:Y:S01]  /*0bb0*/  @P3 LOP3.LUT R4, R4, R25, RZ, 0x3c, !PT ;  /* 0x0000001904043212 */ /* 0x000fe200078e3cff */
[----:B------:R-:W4:Y:S01]  /*0bc0*/  @P5 LDG.E R27, desc[UR4][R10.64+0x110] ;  /* 0x000110040a1b5981 */ /* 0x000f22000c1e1900 */
[----:B------:R-:W-:-:S03]  /*0bd0*/  @P3 LOP3.LUT R5, R5, R24, RZ, 0x3c, !PT ;  /* 0x0000001805053212 */ /* 0x000fc600078e3cff */
[----:B------:R-:W4:Y:S04]  /*0be0*/  @P5 LDG.E R25, desc[UR4][R10.64+0x108] ;  /* 0x000108040a195981 */ /* 0x000f28000c1e1900 */
        /* <DEDUP_REMOVED lines=19> */
[----:B------:R-:W-:-:S05]  /*0d20*/  VIADD R19, R19, 0x10 ;  /* 0x0000001013137836 */ /* 0x000fca0000000000 */
[----:B------:R-:W-:Y:S02]  /*0d30*/  ISETP.NE.AND P1, PT, R19, 0x20, PT ;  /* 0x000000201300780c */ /* 0x000fe40003f25270 */
[----:B------:R-:W-:Y:S02]  /*0d40*/  @P5 LOP3.LUT R3, R3, R18, RZ, 0x3c, !PT ;  /* 0x0000001203035212 */ /* 0x000fe400078e3cff */
[----:B------:R-:W-:Y:S02]  /*0d50*/  @P6 LOP3.LUT R4, R4, R21, RZ, 0x3c, !PT ;  /* 0x0000001504046212 */ /* 0x000fe400078e3cff */
[----:B---3--:R-:W-:-:S04]  /*0d60*/  @P6 LOP3.LUT R3, R3, R22, RZ, 0x3c, !PT ;  /* 0x0000001603036212 */ /* 0x008fc800078e3cff */
[----:B--2---:R-:W-:Y:S02]  /*0d70*/  @P0 LOP3.LUT R3, R3, R26, RZ, 0x3c, !PT ;  /* 0x0000001a03030212 */ /* 0x004fe400078e3cff */
[----:B----4-:R-:W-:Y:S02]  /*0d80*/  @P6 LOP3.LUT R2, R2, R23, RZ, 0x3c, !PT ;  /* 0x0000001702026212 */ /* 0x010fe400078e3cff */
[----:B------:R-:W-:Y:S02]  /*0d90*/  @P6 LOP3.LUT R5, R5, R20, RZ, 0x3c, !PT ;  /* 0x0000001405056212 */ /* 0x000fe400078e3cff */
[----:B------:R-:W-:Y:S02]  /*0da0*/  @P0 LOP3.LUT R2, R2, R27, RZ, 0x3c, !PT ;  /* 0x0000001b02020212 */ /* 0x000fe400078e3cff */
[----:B------:R-:W-:Y:S02]  /*0db0*/  @P0 LOP3.LUT R4, R4, R25, RZ, 0x3c, !PT ;  /* 0x0000001904040212 */ /* 0x000fe400078e3cff */
[----:B------:R-:W-:Y:S01]  /*0dc0*/  @P0 LOP3.LUT R5, R5, R24, RZ, 0x3c, !PT ;  /* 0x0000001805050212 */ /* 0x000fe200078e3cff */
[----:B------:R-:W-:Y:S06]  /*0dd0*/  @P1 BRA `(.L_x_4) ;  /* 0xfffffff400481947 */ /* 0x000fec000383ffff */
[----:B------:R-:W-:-:S05]  /*0de0*/  VIADD R17, R17, 0x1 ;  /* 0x0000000111117836 */ /* 0x000fca0000000000 */
[----:B------:R-:W-:-:S13]  /*0df0*/  ISETP.NE.AND P0, PT, R17, 0x5, PT ;  /* 0x000000051100780c */ /* 0x000fda0003f05270 */
[----:B------:R-:W-:Y:S05]  /*0e00*/  @P0 BRA `(.L_x_5) ;  /* 0xfffffff400300947 */ /* 0x000fea000383ffff */
[----:B------:R0:W-:Y:S01]  /*0e10*/  STG.E.64 desc[UR4][R6.64+0x8], R4 ;  /* 0x0000080406007986 */ /* 0x0001e2000c101b04 */
[----:B------:R-:W-:Y:S01]  /*0e20*/  VIADD R14, R14, 0x1 ;  /* 0x000000010e0e7836 */ /* 0x000fe20000000000 */
[----:B------:R-:W-:Y:S02]  /*0e30*/  LOP3.LUT R11, R13, 0x3, RZ, 0xc0, !PT ;  /* 0x000000030d0b7812 */ /* 0x000fe400078ec0ff */
[----:B------:R0:W-:Y:S02]  /*0e40*/  STG.E.64 desc[UR4][R6.64+0x10], R2 ;  /* 0x0000100206007986 */ /* 0x0001e4000c101b04 */
[----:B------:R-:W-:Y:S02]  /*0e50*/  ISETP.GE.U32.AND P0, PT, R14, R11, PT ;  /* 0x0000000b0e00720c */ /* 0x000fe40003f06070 */
[----:B------:R0:W-:Y:S11]  /*0e60*/  STG.E desc[UR4][R6.64+0x4], R15 ;  /* 0x0000040f06007986 */ /* 0x0001f6000c101904 */
[----:B------:R-:W-:Y:S05]  /*0e70*/  @!P0 BRA `(.L_x_6) ;  /* 0xfffffff400048947 */ /* 0x000fea000383ffff */
.L_x_3:
[----:B------:R-:W-:Y:S05]  /*0e80*/  BSYNC.RECONVERGENT B1 ;  /* 0x0000000000017941 */ /* 0x000fea0003800200 */
.L_x_2:
[C---:B------:R-:W-:Y:S01]  /*0e90*/  ISETP.GT.U32.AND P0, PT, R13.reuse, 0x3, PT ;  /* 0x000000030d00780c */ /* 0x040fe20003f04070 */
[----:B------:R-:W-:Y:S01]  /*0ea0*/  VIADD R12, R12, 0x1 ;  /* 0x000000010c0c7836 */ /* 0x000fe20000000000 */
[--C-:B------:R-:W-:Y:S02]  /*0eb0*/  SHF.R.U64 R13, R13, 0x2, R0.reuse ;  /* 0x000000020d0d7819 */ /* 0x100fe40000001200 */
[----:B------:R-:W-:Y:S02]  /*0ec0*/  ISETP.GT.U32.AND.EX P0, PT, R0, RZ, PT, P0 ;  /* 0x000000ff0000720c */ /* 0x000fe40003f04100 */
[----:B------:R-:W-:-:S11]  /*0ed0*/  SHF.R.U32.HI R0, RZ, 0x2, R0 ;  /* 0x00000002ff007819 */ /* 0x000fd60000011600 */
[----:B------:R-:W-:Y:S05]  /*0ee0*/  @P0 BRA `(.L_x_7) ;  /* 0xfffffff000c80947 */ /* 0x000fea000383ffff */
.L_x_1:
[----:B------:R-:W-:Y:S05]  /*0ef0*/  BSYNC.RECONVERGENT B0 ;  /* 0x0000000000007941 */ /* 0x000fea0003800200 */
.L_x_0:
[----:B------:R-:W-:Y:S04]  /*0f00*/  STG.E.64 desc[UR4][R6.64+0x18], RZ ;  /* 0x000018ff06007986 */ /* 0x000fe8000c101b04 */
[----:B------:R-:W-:Y:S04]  /*0f10*/  STG.E desc[UR4][R6.64+0x20], RZ ;  /* 0x000020ff06007986 */ /* 0x000fe8000c101904 */
[----:B------:R-:W-:Y:S01]  /*0f20*/  STG.E.64 desc[UR4][R6.64+0x28], RZ ;  /* 0x000028ff06007986 */ /* 0x000fe2000c101b04 */
[----:B------:R-:W-:Y:S05]  /*0f30*/  EXIT ;  /* 0x000000000000794d */ /* 0x000fea0003800000 */
.L_x_8:
[----:B------:R-:W-:-:S00]  /*0f40*/  BRA `(.L_x_8) ;  /* 0xfffffffc00fc7947 */ /* 0x000fc0000383ffff */
[----:B------:R-:W-:-:S00]  /*0f50*/  NOP ;  /* 0x0000000000007918 */ /* 0x000fc00000000000 */
        /* <DEDUP_REMOVED lines=10> */
.L_x_88:


//--------------------- .text._Z15SetBoundariesXYPd --------------------------
	.section	.text._Z15SetBoundariesXYPd,"ax",@progbits
	.align	128
        .global         _Z15SetBoundariesXYPd
        .type           _Z15SetBoundariesXYPd,@function
        .size           _Z15SetBoundariesXYPd,(.L_x_89 - _Z15SetBoundariesXYPd)
        .other          _Z15SetBoundariesXYPd,@"STO_CUDA_ENTRY STV_DEFAULT"
_Z15SetBoundariesXYPd:
.text._Z15SetBoundariesXYPd:
[----:B------:R-:W-:Y:S01]  /*0000*/  LDC R1, c[0x0][0x37c] ;  /* 0x0000df00ff017b82 */ /* 0x000fe20000000800 */
[----:B------:R-:W0:Y:S07]  /*0010*/  S2R R5, SR_TID.X ;  /* 0x0000000000057919 */ /* 0x000e2e0000002100 */
[----:B------:R-:W0:Y:S01]  /*0020*/  S2UR UR4, SR_CTAID.X ;  /* 0x00000000000479c3 */ /* 0x000e220000002500 */
[----:B------:R-:W1:Y:S07]  /*0030*/  S2R R7, SR_TID.Z ;  /* 0x0000000000077919 */ /* 0x000e6e0000002300 */
[----:B------:R-:W0:Y:S08]  /*0040*/  LDC R0, c[0x0][0x360] ;  /* 0x0000d800ff007b82 */ /* 0x000e300000000800 */
[----:B------:R-:W1:Y:S08]  /*0050*/  S2UR UR5, SR_CTAID.Z ;  /* 0x00000000000579c3 */ /* 0x000e700000002700 */
[----:B------:R-:W1:Y:S08]  /*0060*/  LDC R4, c[0x0][0x368] ;  /* 0x0000da00ff047b82 */ /* 0x000e700000000800 */
[----:B------:R-:W2:Y:S01]  /*0070*/  LDC.64 R2, c[0x0][0x380] ;  /* 0x0000e000ff027b82 */ /* 0x000ea20000000a00 */
[----:B0-----:R-:W-:-:S02]  /*0080*/  IMAD R0, R0, UR4, R5 ;  /* 0x0000000400007c24 */ /* 0x001fc4000f8e0205 */
[----:B-1----:R-:W-:Y:S01]  /*0090*/  IMAD R5, R4, UR5, R7 ;  /* 0x0000000504057c24 */ /* 0x002fe2000f8e0207 */
[----:B------:R-:W0:Y:S03]  /*00a0*/  LDCU.64 UR4, c[0x0][0x358] ;  /* 0x00006b00ff0477ac */ /* 0x000e260008000a00 */
[----:B------:R-:W-:-:S05]  /*00b0*/  IMAD R0, R5, 0x82, R0 ;  /* 0x0000008205007824 */ /* 0x000fca00078e0200 */
[----:B------:R-:W-:-:S05]  /*00c0*/  IADD3 R5, PT, PT, R0, 0x4204, RZ ;  /* 0x0000420400057810 */ /* 0x000fca0007ffe0ff */
[----:B--2---:R-:W-:-:S05]  /*00d0*/  IMAD.WIDE R2, R5, 0x8, R2 ;  /* 0x0000000805027825 */ /* 0x004fca00078e0202 */
[----:B0-----:R-:W2:Y:S01]  /*00e0*/  LDG.E.64 R4, desc[UR4][R2.64] ;  /* 0x0000000402047981 */ /* 0x001ea2000c1e1b00 */
[----:B------:R-:W-:-:S04]  /*00f0*/  IADD3 R8, P0, PT, R2, 0x1000000, RZ ;  /* 0x0100000002087810 */ /* 0x000fc80007f1e0ff */
[----:B------:R-:W-:Y:S01]  /*0100*/  IADD3.X R9, PT, PT, RZ, R3, RZ, P0, !PT ;  /* 0x00000003ff097210 */ /* 0x000fe200007fe4ff */
[----:B--2---:R-:W-:Y:S04]  /*0110*/  STG.E.64 desc[UR4][R2.64+-0x21020], R4 ;  /* 0xfdefe00402007986 */ /* 0x004fe8000c101b04 */
[----:B------:R-:W2:Y:S04]  /*0120*/  LDG.E.64 R6, desc[UR4][R8.64+0x5ffe0] ;  /* 0x05ffe00408067981 */ /* 0x000ea8000c1e1b00 */
[----:B--2---:R-:W-:Y:S01]  /*0130*/  STG.E.64 desc[UR4][R8.64+0x81000], R6 ;  /* 0x0810000608007986 */ /* 0x004fe2000c101b04 */
[----:B------:R-:W-:Y:S05]  /*0140*/  EXIT ;  /* 0x000000000000794d */ /* 0x000fea0003800000 */
.L_x_9:
        /* <DEDUP_REMOVED lines=11> */
.L_x_89:


//--------------------- .text._Z15SetBoundariesXZPd --------------------------
	.section	.text._Z15SetBoundariesXZPd,"ax",@progbits
	.align	128
        .global         _Z15SetBoundariesXZPd
        .type           _Z15SetBoundariesXZPd,@function
        .size           _Z15SetBoundariesXZPd,(.L_x_90 - _Z15SetBoundariesXZPd)
        .other          _Z15SetBoundariesXZPd,@"STO_CUDA_ENTRY STV_DEFAULT"
_Z15SetBoundariesXZPd:
.text._Z15SetBoundariesXZPd:
        /* <DEDUP_REMOVED lines=14> */
[----:B0-----:R-:W2:Y:S04]  /*00e0*/  LDG.E.64 R4, desc[UR4][R2.64] ;  /* 0x0000000402047981 */ /* 0x001ea8000c1e1b00 */
[----:B------:R-:W3:Y:S04]  /*00f0*/  LDG.E.64 R6, desc[UR4][R2.64+0x203f0] ;  /* 0x0203f00402067981 */ /* 0x000ee8000c1e1b00 */
[----:B--2---:R-:W-:Y:S04]  /*0100*/  STG.E.64 desc[UR4][R2.64+-0x410], R4 ;  /* 0xfffbf00402007986 */ /* 0x004fe8000c101b04 */
[----:B---3--:R-:W-:Y:S01]  /*0110*/  STG.E.64 desc[UR4][R2.64+0x20800], R6 ;  /* 0x0208000602007986 */ /* 0x008fe2000c101b04 */
[----:B------:R-:W-:Y:S05]  /*0120*/  EXIT ;  /* 0x000000000000794d */ /* 0x000fea0003800000 */
.L_x_10:
        /* <DEDUP_REMOVED lines=13> */
.L_x_90:


//--------------------- .text._Z15SetBoundariesYZPd --------------------------
	.section	.text._Z15SetBoundariesYZPd,"ax",@progbits
	.align	128
        .global         _Z15SetBoundariesYZPd
        .type           _Z15SetBoundariesYZPd,@function
        .size           _Z15SetBoundariesYZPd,(.L_x_91 - _Z15SetBoundariesYZPd)
        .other          _Z15SetBoundariesYZPd,@"STO_CUDA_ENTRY STV_DEFAULT"
_Z15SetBoundariesYZPd:
.text._Z15SetBoundariesYZPd:
        /* <DEDUP_REMOVED lines=8> */
[----:B0-----:R-:W-:Y:S01]  /*0080*/  IMAD R0, R0, UR4, R5 ;  /* 0x0000000400007c24 */ /* 0x001fe2000f8e0205 */
[----:B------:R-:W0:Y:S01]  /*0090*/  LDCU.64 UR4, c[0x0][0x358] ;  /* 0x00006b00ff0477ac */ /* 0x000e220008000a00 */
[----:B-1----:R-:W-:-:S04]  /*00a0*/  IMAD R5, R4, UR6, R7 ;  /* 0x0000000604057c24 */ /* 0x002fc8000f8e0207 */
[----:B------:R-:W-:-:S04]  /*00b0*/  IMAD R0, R5, 0x82, R0 ;  /* 0x0000008205007824 */ /* 0x000fc800078e0200 */
[----:B------:R-:W-:-:S04]  /*00c0*/  IMAD R5, R0, 0x82, RZ ;  /* 0x0000008200057824 */ /* 0x000fc800078e02ff */
[----:B--2---:R-:W-:-:S05]  /*00d0*/  IMAD.WIDE R2, R5, 0x8, R2 ;  /* 0x0000000805027825 */ /* 0x004fca00078e0202 */
[----:B0-----:R-:W2:Y:S04]  /*00e0*/  LDG.E.64 R4, desc[UR4][R2.64+0x8] ;  /* 0x0000080402047981 */ /* 0x001ea8000c1e1b00 */
[----:B------:R-:W3:Y:S04]  /*00f0*/  LDG.E.64 R6, desc[UR4][R2.64+0x400] ;  /* 0x0004000402067981 */ /* 0x000ee8000c1e1b00 */
[----:B--2---:R-:W-:Y:S04]  /*0100*/  STG.E.64 desc[UR4][R2.64], R4 ;  /* 0x0000000402007986 */ /* 0x004fe8000c101b04 */
[----:B---3--:R-:W-:Y:S01]  /*0110*/  STG.E.64 desc[UR4][R2.64+0x408], R6 ;  /* 0x0004080602007986 */ /* 0x008fe2000c101b04 */
[----:B------:R-:W-:Y:S05]  /*0120*/  EXIT ;  /* 0x000000000000794d */ /* 0x000fea0003800000 */
.L_x_11:
        /* <DEDUP_REMOVED lines=13> */
.L_x_91:


//--------------------- .text._Z13ApplyTimeStepPdS_ --------------------------
	.section	.text._Z13ApplyTimeStepPdS_,"ax",@progbits
	.align	128
        .global         _Z13ApplyTimeStepPdS_
        .type           _Z13ApplyTimeStepPdS_,@function
        .size           _Z13ApplyTimeStepPdS_,(.L_x_92 - _Z13ApplyTimeStepPdS_)
        .other          _Z13ApplyTimeStepPdS_,@"STO_CUDA_ENTRY STV_DEFAULT"
_Z13ApplyTimeStepPdS_:
.text._Z13ApplyTimeStepPdS_:
[----:B------:R-:W-:Y:S01]  /*0000*/  LDC R1, c[0x0][0x37c] ;  /* 0x0000df00ff017b82 */ /* 0x000fe20000000800 */
[----:B------:R-:W0:Y:S07]  /*0010*/  S2R R7, SR_TID.Y ;  /* 0x0000000000077919 */ /* 0x000e2e0000002200 */
[----:B------:R-:W1:Y:S01]  /*0020*/  LDC R9, c[0x0][0x360] ;  /* 0x0000d800ff097b82 */ /* 0x000e620000000800 */
[----:B------:R-:W2:Y:S01]  /*0030*/  S2R R11, SR_TID.Z ;  /* 0x00000000000b7919 */ /* 0x000ea20000002300 */
[----:B------:R-:W1:Y:S06]  /*0040*/  S2R R6, SR_TID.X ;  /* 0x0000000000067919 */ /* 0x000e6c0000002100 */
[----:B------:R-:W0:Y:S08]  /*0050*/  S2UR UR5, SR_CTAID.Y ;  /* 0x00000000000579c3 */ /* 0x000e300000002600 */
[----:B------:R-:W0:Y:S08]  /*0060*/  LDC R0, c[0x0][0x364] ;  /* 0x0000d900ff007b82 */ /* 0x000e300000000800 */
[----:B------:R-:W2:Y:S08]  /*0070*/  S2UR UR6, SR_CTAID.Z ;  /* 0x00000000000679c3 */ /* 0x000eb00000002700 */
[----:B------:R-:W2:Y:S08]  /*0080*/  LDC R8, c[0x0][0x368] ;  /* 0x0000da00ff087b82 */ /* 0x000eb00000000800 */
[----:B------:R-:W1:Y:S01]  /*0090*/  S2UR UR4, SR_CTAID.X ;  /* 0x00000000000479c3 */ /* 0x000e620000002500 */
[----:B0-----:R-:W-:-:S07]  /*00a0*/  IMAD R0, R0, UR5, R7 ;  /* 0x0000000500007c24 */ /* 0x001fce000f8e0207 */
[----:B------:R-:W0:Y:S08]  /*00b0*/  LDC.64 R4, c[0x0][0x388] ;  /* 0x0000e200ff047b82 */ /* 0x000e300000000a00 */
[----:B------:R-:W3:Y:S01]  /*00c0*/  LDC.64 R2, c[0x0][0x380] ;  /* 0x0000e000ff027b82 */ /* 0x000ee20000000a00 */
[----:B--2---:R-:W-:Y:S01]  /*00d0*/  IMAD R7, R8, UR6, R11 ;  /* 0x0000000608077c24 */ /* 0x004fe2000f8e020b */
[----:B------:R-:W2:Y:S03]  /*00e0*/  LDCU.64 UR6, c[0x3][0x48] ;  /* 0x00c00900ff0677ac */ /* 0x000ea60008000a00 */
[----:B------:R-:W-:-:S02]  /*00f0*/  IMAD R0, R7, 0x82, R0 ;  /* 0x0000008207007824 */ /* 0x000fc400078e0200 */
[----:B-1----:R-:W-:Y:S01]  /*0100*/  IMAD R9, R9, UR4, R6 ;  /* 0x0000000409097c24 */ /* 0x002fe2000f8e0206 */
[----:B------:R-:W1:Y:S03]  /*0110*/  LDCU.64 UR4, c[0x0][0x358] ;  /* 0x00006b00ff0477ac */ /* 0x000e660008000a00 */
[----:B------:R-:W-:-:S05]  /*0120*/  IMAD R0, R0, 0x82, R9 ;  /* 0x0000008200007824 */ /* 0x000fca00078e0209 */
[----:B------:R-:W-:-:S05]  /*0130*/  IADD3 R7, PT, PT, R0, 0x4287, RZ ;  /* 0x0000428700077810 */ /* 0x000fca0007ffe0ff */
[----:B0-----:R-:W-:-:S04]  /*0140*/  IMAD.WIDE R4, R7, 0x8, R4 ;  /* 0x0000000807047825 */ /* 0x001fc800078e0204 */
[----:B---3--:R-:W-:Y:S02]  /*0150*/  IMAD.WIDE R6, R7, 0x8, R2 ;  /* 0x0000000807067825 */ /* 0x008fe400078e0202 */
[----:B-1----:R-:W2:Y:S04]  /*0160*/  LDG.E.64 R2, desc[UR4][R4.64] ;  /* 0x0000000404027981 */ /* 0x002ea8000c1e1b00 */
[----:B------:R-:W2:Y:S02]  /*0170*/  LDG.E.64 R8, desc[UR4][R6.64] ;  /* 0x0000000406087981 */ /* 0x000ea4000c1e1b00 */
[----:B--2---:R-:W-:-:S07]  /*0180*/  DFMA R2, R2, UR6, R8 ;  /* 0x0000000602027c2b */ /* 0x004fce0008000008 */
[----:B------:R-:W-:Y:S04]  /*0190*/  STG.E.64 desc[UR4][R6.64], R2 ;  /* 0x0000000206007986 */ /* 0x000fe8000c101b04 */
[----:B------:R-:W-:Y:S01]  /*01a0*/  STG.E.64 desc[UR4][R4.64], RZ ;  /* 0x000000ff04007986 */ /* 0x000fe2000c101b04 */
[----:B------:R-:W-:Y:S05]  /*01b0*/  EXIT ;  /* 0x000000000000794d */ /* 0x000fea0003800000 */
.L_x_12:
        /* <DEDUP_REMOVED lines=12> */
.L_x_92:


//--------------------- .text._Z12CalcTimeStepPdS_S_S_P17curandStateXORWOW --------------------------
	.section	.text._Z12CalcTimeStepPdS_S_S_P17curandStateXORWOW,"ax",@progbits
	.align	128
        .global         _Z12CalcTimeStepPdS_S_S_P17curandStateXORWOW
        .type           _Z12CalcTimeStepPdS_S_S_P17curandStateXORWOW,@function
        .size           _Z12CalcTimeStepPdS_S_S_P17curandStateXORWOW,(.L_x_85 - _Z12CalcTimeStepPdS_S_S_P17curandStateXORWOW)
        .other          _Z12CalcTimeStepPdS_S_S_P17curandStateXORWOW,@"STO_CUDA_ENTRY STV_DEFAULT"
_Z12CalcTimeStepPdS_S_S_P17curandStateXORWOW:
.text._Z12CalcTimeStepPdS_S_S_P17curandStateXORWOW:
        /* <DEDUP_REMOVED lines=11> */
[----:B------:R-:W0:Y:S01]  /*00b0*/  LDC.64 R40, c[0x0][0x380] ;  /* 0x0000e000ff287b82 */ /* 0x000e220000000a00 */
[----:B--2---:R-:W-:Y:S01]  /*00c0*/  IMAD R3, R4, UR6, R7 ;  /* 0x0000000604037c24 */ /* 0x004fe2000f8e0207 */
[----:B------:R-:W2:Y:S06]  /*00d0*/  LDCU.64 UR6, c[0x0][0x358] ;  /* 0x00006b00ff0677ac */ /* 0x000eac0008000a00 */
[----:B------:R-:W3:Y:S01]  /*00e0*/  LDC.64 R36, c[0x0][0x390] ;  /* 0x0000e400ff247b82 */ /* 0x000ee20000000a00 */
[----:B------:R-:W-:Y:S02]  /*00f0*/  IMAD R3, R3, 0x82, R2 ;  /* 0x0000008203037824 */ /* 0x000fe400078e0202 */
[----:B-1----:R-:W-:-:S05]  /*0100*/  IMAD R0, R0, UR4, R5 ;  /* 0x0000000400007c24 */ /* 0x002fca000f8e0205 */
[----:B------:R-:W1:Y:S01]  /*0110*/  LDC.64 R4, c[0x3][0x70] ;  /* 0x00c01c00ff047b82 */ /* 0x000e620000000a00 */
[----:B------:R-:W-:-:S04]  /*0120*/  IMAD R0, R3, 0x82, R0 ;  /* 0x0000008203007824 */ /* 0x000fc800078e0200 */
[----:B------:R-:W-:-:S04]  /*0130*/  VIADD R6, R0, 0x4287 ;  /* 0x0000428700067836 */ /* 0x000fc80000000000 */
[----:B0-----:R-:W-:-:S05]  /*0140*/  IMAD.WIDE R40, R6, 0x8, R40 ;  /* 0x0000000806287825 */ /* 0x001fca00078e0228 */
[----:B--2---:R-:W2:Y:S01]  /*0150*/  LDG.E.64 R38, desc[UR6][R40.64] ;  /* 0x0000000628267981 */ /* 0x004ea2000c1e1b00 */
[----:B------:R-:W-:Y:S01]  /*0160*/  UMOV UR4, URZ ;  /* 0x000000ff00047c82 */ /* 0x000fe20008000000 */
[----:B------:R-:W-:Y:S01]  /*0170*/  BSSY.RECONVERGENT B0, `(.L_x_13) ;  /* 0x0000201000007945 */ /* 0x000fe20003800200 */
[----:B---3--:R-:W-:Y:S01]  /*0180*/  IMAD.WIDE R36, R6, 0x8, R36 ;  /* 0x0000000806247825 */ /* 0x008fe200078e0224 */
[----:B-1----:R-:W-:-:S08]  /*0190*/  DADD R2, -R4, 1 ;  /* 0x3ff0000004027429 */ /* 0x002fd00000000100 */
[C---:B--2---:R-:W-:Y:S02]  /*01a0*/  DSETP.GEU.AND P0, PT, R38.reuse, R2, PT ;  /* 0x000000022600722a */ /* 0x044fe40003f0e000 */
[----:B------:R-:W-:Y:S01]  /*01b0*/  DSETP.LEU.AND P1, PT, R38, R4, PT ;  /* 0x000000042600722a */ /* 0x000fe20003f2b000 */
[----:B------:R-:W-:-:S13]  /*01c0*/  CS2R R2, SRZ ;  /* 0x0000000000027805 */ /* 0x000fda000001ff00 */
[----:B------:R-:W-:Y:S05]  /*01d0*/  @P0 BRA P1, `(.L_x_14) ;  /* 0x0000001c00e80947 */ /* 0x000fea0000800000 */
[----:B------:R-:W2:Y:S04]  /*01e0*/  LDG.E.64 R12, desc[UR6][R40.64+0x8] ;  /* 0x00000806280c7981 */ /* 0x000ea8000c1e1b00 */
[----:B------:R-:W2:Y:S01]  /*01f0*/  LDG.E.64 R22, desc[UR6][R40.64+-0x8] ;  /* 0xfffff80628167981 */ /* 0x000ea2000c1e1b00 */
[----:B------:R-:W-:Y:S01]  /*0200*/  IMAD.MOV.U32 R8, RZ, RZ, 0x769cf0e1 ;  /* 0x769cf0e1ff087424 */ /* 0x000fe200078e00ff */
[----:B------:R-:W-:Y:S01]  /*0210*/  UMOV UR8, 0x769cf0e1 ;  /* 0x769cf0e100087882 */ /* 0x000fe20000000000 */
[----:B------:R-:W-:Y:S01]  /*0220*/  IMAD.MOV.U32 R9, RZ, RZ, 0x3fe41b2f ;  /* 0x3fe41b2fff097424 */ /* 0x000fe200078e00ff */
[----:B------:R-:W-:Y:S01]  /*0230*/  UMOV UR9, 0x3fe41b2f ;  /* 0x3fe41b2f00097882 */ /* 0x000fe20000000000 */
[----:B------:R-:W-:Y:S01]  /*0240*/  IMAD.MOV.U32 R20, RZ, RZ, 0x2cb0d246 ;  /* 0x2cb0d246ff147424 */ /* 0x000fe200078e00ff */
[----:B------:R-:W-:Y:S01]  /*0250*/  UMOV UR18, 0x20fd8164 ;  /* 0x20fd816400127882 */ /* 0x000fe20000000000 */
[----:B------:R-:W-:Y:S01]  /*0260*/  IMAD.MOV.U32 R21, RZ, RZ, 0x3e5ae5f1 ;  /* 0x3e5ae5f1ff157424 */ /* 0x000fe200078e00ff */
[----:B------:R-:W-:Y:S01]  /*0270*/  UMOV UR19, 0x3da8ff83 ;  /* 0x3da8ff8300137882 */ /* 0x000fe20000000000 */
[----:B------:R-:W-:Y:S01]  /*0280*/  DMUL R18, R8, UR8 ;  /* 0x0000000808127c28 */ /* 0x000fe20008000000 */
[----:B------:R-:W-:Y:S01]  /*0290*/  IMAD.MOV.U32 R16, RZ, RZ, -0x3e107ad8 ;  /* 0xc1ef8528ff107424 */ /* 0x000fe200078e00ff */
[----:B------:R-:W-:Y:S01]  /*02a0*/  UMOV UR8, 0xf9785eba ;  /* 0xf9785eba00087882 */ /* 0x000fe20000000000 */
[----:B------:R-:W-:Y:S01]  /*02b0*/  IMAD.MOV.U32 R17, RZ, RZ, 0x3e21eea7 ;  /* 0x3e21eea7ff117424 */ /* 0x000fe200078e00ff */
[----:B------:R-:W-:Y:S01]  /*02c0*/  UMOV UR9, 0x3de5db65 ;  /* 0x3de5db6500097882 */ /* 0x000fe20000000000 */
[----:B------:R-:W0:Y:S01]  /*02d0*/  LDC.64 R14, c[0x3][0x50] ;  /* 0x00c01400ff0e7b82 */ /* 0x000e220000000a00 */
[----:B------:R-:W-:Y:S01]  /*02e0*/  UMOV UR10, 0x69ace392 ;  /* 0x69ace392000a7882 */ /* 0x000fe20000000000 */
[----:B------:R-:W-:Y:S01]  /*02f0*/  UMOV UR11, 0x3ec71de3 ;  /* 0x3ec71de3000b7882 */ /* 0x000fe20000000000 */
[C---:B------:R-:W-:Y:S01]  /*0300*/  DFMA R2, R18.reuse, UR8, -R20 ;  /* 0x0000000812027c2b */ /* 0x040fe20008000814 */
[----:B------:R-:W-:Y:S01]  /*0310*/  UMOV UR20, 0x8e06e6d9 ;  /* 0x8e06e6d900147882 */ /* 0x000fe20000000000 */
[C---:B------:R-:W-:Y:S01]  /*0320*/  DFMA R4, R18.reuse, -UR18, R16 ;  /* 0x8000001212047c2b */ /* 0x040fe20008000010 */
[----:B------:R-:W-:Y:S01]  /*0330*/  UMOV UR21, 0x3e927e4f ;  /* 0x3e927e4f00157882 */ /* 0x000fe20000000000 */
[----:B------:R-:W-:Y:S01]  /*0340*/  UMOV UR12, 0x19db62a1 ;  /* 0x19db62a1000c7882 */ /* 0x000fe20000000000 */
[----:B------:R-:W-:Y:S01]  /*0350*/  UMOV UR13, 0x3f2a01a0 ;  /* 0x3f2a01a0000d7882 */ /* 0x000fe20000000000 */
[----:B------:R-:W-:Y:S01]  /*0360*/  UMOV UR22, 0x19ddbce9 ;  /* 0x19ddbce900167882 */ /* 0x000fe20000000000 */
[----:B------:R-:W-:Y:S01]  /*0370*/  UMOV UR23, 0x3efa01a0 ;  /* 0x3efa01a000177882 */ /* 0x000fe20000000000 */
[C---:B------:R-:W-:Y:S01]  /*0380*/  DFMA R2, R18.reuse, R2, UR10 ;  /* 0x0000000a12027e2b */ /* 0x040fe20008000002 */
[----:B------:R-:W-:Y:S01]  /*0390*/  UMOV UR14, 0x11110818 ;  /* 0x11110818000e7882 */ /* 0x000fe20000000000 */
[C---:B------:R-:W-:Y:S01]  /*03a0*/  DFMA R4, R18.reuse, R4, -UR20 ;  /* 0x8000001412047e2b */ /* 0x040fe20008000004 */
[----:B------:R-:W-:Y:S01]  /*03b0*/  UMOV UR15, 0x3f811111 ;  /* 0x3f811111000f7882 */ /* 0x000fe20000000000 */
[----:B------:R-:W-:Y:S01]  /*03c0*/  UMOV UR24, 0x16c15d47 ;  /* 0x16c15d4700187882 */ /* 0x000fe20000000000 */
[----:B------:R-:W-:Y:S01]  /*03d0*/  UMOV UR25, 0x3f56c16c ;  /* 0x3f56c16c00197882 */ /* 0x000fe20000000000 */
[----:B------:R-:W-:Y:S01]  /*03e0*/  UMOV UR16, 0x55555554 ;  /* 0x5555555400107882 */ /* 0x000fe20000000000 */
[----:B------:R-:W-:Y:S01]  /*03f0*/  UMOV UR17, 0x3fc55555 ;  /* 0x3fc5555500117882 */ /* 0x000fe20000000000 */
[C---:B------:R-:W-:Y:S01]  /*0400*/  DFMA R2, R18.reuse, R2, -UR12 ;  /* 0x8000000c12027e2b */ /* 0x040fe20008000002 */
[----:B------:R-:W-:Y:S01]  /*0410*/  UMOV UR26, 0x55555551 ;  /* 0x55555551001a7882 */ /* 0x000fe20000000000 */
[----:B------:R-:W-:Y:S01]  /*0420*/  DFMA R4, R18, R4, UR22 ;  /* 0x0000001612047e2b */ /* 0x000fe20008000004 */
[----:B------:R-:W-:Y:S01]  /*0430*/  UMOV UR27, 0x3fa55555 ;  /* 0x3fa55555001b7882 */ /* 0x000fe20000000000 */
[----:B------:R-:W-:Y:S01]  /*0440*/  MOV R24, 0x1 ;  /* 0x0000000100187802 */ /* 0x000fe20000000f00 */
[----:B0-----:R-:W-:Y:S01]  /*0450*/  DADD R14, R14, R14 ;  /* 0x000000000e0e7229 */ /* 0x001fe2000000000e */
[----:B------:R-:W-:Y:S02]  /*0460*/  BSSY.RECONVERGENT B1, `(.L_x_15) ;  /* 0x000004a000017945 */ /* 0x000fe40003800200 */
[----:B------:R-:W-:-:S02]  /*0470*/  DFMA R2, R18, R2, UR14 ;  /* 0x0000000e12027e2b */ /* 0x000fc40008000002 */
[C---:B------:R-:W-:Y:S01]  /*0480*/  DFMA R10, R18.reuse, R4, -UR24 ;  /* 0x80000018120a7e2b */ /* 0x040fe20008000004 */
[----:B------:R-:W0:Y:S05]  /*0490*/  MUFU.RCP64H R25, R15 ;  /* 0x0000000f00197308 */ /* 0x000e2a0000001800 */
[C---:B------:R-:W-:Y:S02]  /*04a0*/  DFMA R4, R18.reuse, R2, -UR16 ;  /* 0x8000001012047e2b */ /* 0x040fe40008000002 */
[----:B------:R-:W-:Y:S01]  /*04b0*/  DFMA R10, R18, R10, UR26 ;  /* 0x0000001a120a7e2b */ /* 0x000fe2000800000a */
[----:B------:R-:W-:Y:S02]  /*04c0*/  IMAD.MOV.U32 R2, RZ, RZ, 0x54442d18 ;  /* 0x54442d18ff027424 */ /* 0x000fe400078e00ff */
[----:B------:R-:W-:-:S03]  /*04d0*/  IMAD.MOV.U32 R3, RZ, RZ, 0x3fe921fb ;  /* 0x3fe921fbff037424 */ /* 0x000fc600078e00ff */
[C---:B------:R-:W-:Y:S02]  /*04e0*/  DFMA R26, R18.reuse, R4, RZ ;  /* 0x00000004121a722b */ /* 0x040fe400000000ff */
[----:B------:R-:W-:Y:S02]  /*04f0*/  DFMA R28, R18, R10, -0.5 ;  /* 0xbfe00000121c742b */ /* 0x000fe4000000000a */
[----:B------:R-:W-:Y:S02]  /*0500*/  DMUL R10, R2, R2 ;  /* 0x00000002020a7228 */ /* 0x000fe40000000000 */
[----:B------:R-:W-:Y:S02]  /*0510*/  DMUL R4, RZ, RZ ;  /* 0x000000ffff047228 */ /* 0x000fe40000000000 */
[----:B------:R-:W-:Y:S02]  /*0520*/  DFMA R8, R26, -R8, -R8 ;  /* 0x800000081a08722b */ /* 0x000fe40000000808 */
[----:B------:R-:W-:-:S02]  /*0530*/  DFMA R18, R18, R28, 1 ;  /* 0x3ff000001212742b */ /* 0x000fc4000000001c */
[--C-:B------:R-:W-:Y:S02]  /*0540*/  DFMA R26, R10, -UR18, R16.reuse ;  /* 0x800000120a1a7c2b */ /* 0x100fe40008000010 */
[----:B0-----:R-:W-:Y:S02]  /*0550*/  DFMA R28, -R14, R24, 1 ;  /* 0x3ff000000e1c742b */ /* 0x001fe40000000118 */
[----:B------:R-:W-:Y:S02]  /*0560*/  DFMA R16, R4, -UR18, R16 ;  /* 0x8000001204107c2b */ /* 0x000fe40008000010 */
[----:B------:R-:W-:Y:S02]  /*0570*/  DADD R8, RZ, -R8 ;  /* 0x00000000ff087229 */ /* 0x000fe40000000808 */
[----:B------:R-:W-:Y:S02]  /*0580*/  DFMA R26, R10, R26, -UR20 ;  /* 0x800000140a1a7e2b */ /* 0x000fe4000800001a */
[----:B------:R-:W-:-:S02]  /*0590*/  DFMA R28, R28, R28, R28 ;  /* 0x0000001c1c1c722b */ /* 0x000fc4000000001c */
[----:B------:R-:W-:-:S04]  /*05a0*/  DFMA R16, R4, R16, -UR20 ;  /* 0x8000001404107e2b */ /* 0x000fc80008000010 */
[----:B------:R-:W-:Y:S02]  /*05b0*/  DFMA R26, R10, R26, UR22 ;  /* 0x000000160a1a7e2b */ /* 0x000fe4000800001a */
[----:B------:R-:W-:Y:S02]  /*05c0*/  DFMA R28, R24, R28, R24 ;  /* 0x0000001c181c722b */ /* 0x000fe40000000018 */
[----:B------:R-:W-:-:S04]  /*05d0*/  DFMA R16, R4, R16, UR22 ;  /* 0x0000001604107e2b */ /* 0x000fc80008000010 */
[----:B------:R-:W-:Y:S02]  /*05e0*/  DFMA R26, R10, R26, -UR24 ;  /* 0x800000180a1a7e2b */ /* 0x000fe4000800001a */
[----:B------:R-:W-:-:S06]  /*05f0*/  DFMA R30, -R14, R28, 1 ;  /* 0x3ff000000e1e742b */ /* 0x000fcc000000011c */
[----:B------:R-:W-:-:S08]  /*0600*/  DFMA R26, R10, R26, UR26 ;  /* 0x0000001a0a1a7e2b */ /* 0x000fd0000800001a */
[----:B------:R-:W-:Y:S02]  /*0610*/  DFMA R26, R10, R26, -0.5 ;  /* 0xbfe000000a1a742b */ /* 0x000fe4000000001a */
[----:B--2---:R-:W-:Y:S02]  /*0620*/  DADD R12, R12, -R22 ;  /* 0x000000000c0c7229 */ /* 0x004fe40000000816 */
[--C-:B------:R-:W-:Y:S02]  /*0630*/  DFMA R22, R4, UR8, -R20.reuse ;  /* 0x0000000804167c2b */ /* 0x100fe40008000814 */
[----:B------:R-:W-:-:S06]  /*0640*/  DFMA R20, R10, UR8, -R20 ;  /* 0x000000080a147c2b */ /* 0x000fcc0008000814 */
[----:B------:R-:W-:Y:S01]  /*0650*/  DFMA R22, R4, R22, UR10 ;  /* 0x0000000a04167e2b */ /* 0x000fe20008000016 */
[----:B------:R-:W-:Y:S01]  /*0660*/  FSETP.GEU.AND P1, PT, |R13|, 6.5827683646048100446e-37, PT ;  /* 0x036000000d00780b */ /* 0x000fe20003f2e200 */
[----:B------:R-:W-:-:S06]  /*0670*/  DFMA R20, R10, R20, UR10 ;  /* 0x0000000a0a147e2b */ /* 0x000fcc0008000014 */
[----:B------:R-:W-:Y:S02]  /*0680*/  DFMA R22, R4, R22, -UR12 ;  /* 0x8000000c04167e2b */ /* 0x000fe40008000016 */
[----:B------:R-:W-:-:S06]  /*0690*/  DFMA R20, R10, R20, -UR12 ;  /* 0x8000000c0a147e2b */ /* 0x000fcc0008000014 */
[----:B------:R-:W-:Y:S02]  /*06a0*/  DFMA R22, R4, R22, UR14 ;  /* 0x0000000e04167e2b */ /* 0x000fe40008000016 */
[----:B------:R-:W-:Y:S02]  /*06b0*/  DFMA R24, R10, R20, UR14 ;  /* 0x0000000e0a187e2b */ /* 0x000fe40008000014 */
[----:B------:R-:W-:Y:S02]  /*06c0*/  DFMA R20, R4, R16, -UR24 ;  /* 0x8000001804147e2b */ /* 0x000fe40008000010 */
[----:B------:R-:W-:Y:S02]  /*06d0*/  DFMA R16, R28, R30, R28 ;  /* 0x0000001e1c10722b */ /* 0x000fe4000000001c */
[----:B------:R-:W-:Y:S02]  /*06e0*/  DFMA R22, R4, R22, -UR16 ;  /* 0x8000001004167e2b */ /* 0x000fe40008000016 */
[----:B------:R-:W-:-:S02]  /*06f0*/  DFMA R24, R10, R24, -UR16 ;  /* 0x800000100a187e2b */ /* 0x000fc40008000018 */
[----:B------:R-:W-:Y:S02]  /*0700*/  DFMA R20, R4, R20, UR26 ;  /* 0x0000001a04147e2b */ /* 0x000fe40008000014 */
[----:B------:R-:W-:Y:S02]  /*0710*/  DMUL R28, R12, R16 ;  /* 0x000000100c1c7228 */ /* 0x000fe40000000000 */
[----:B------:R-:W-:Y:S02]  /*0720*/  DFMA R22, R4, R22, RZ ;  /* 0x000000160416722b */ /* 0x000fe400000000ff */
[C---:B------:R-:W-:Y:S02]  /*0730*/  DFMA R24, R10.reuse, R24, RZ ;  /* 0x000000180a18722b */ /* 0x040fe400000000ff */
[----:B------:R-:W-:Y:S02]  /*0740*/  DFMA R10, R10, R26, 1 ;  /* 0x3ff000000a0a742b */ /* 0x000fe4000000001a */
[----:B------:R-:W-:-:S02]  /*0750*/  DFMA R20, R4, R20, -0.5 ;  /* 0xbfe000000414742b */ /* 0x000fc40000000014 */
[----:B------:R-:W-:Y:S02]  /*0760*/  DFMA R26, -R14, R28, R12 ;  /* 0x0000001c0e1a722b */ /* 0x000fe4000000010c */
[----:B------:R-:W-:Y:S02]  /*0770*/  DFMA R34, RZ, R22, RZ ;  /* 0x00000016ff22722b */ /* 0x000fe400000000ff */
[----:B------:R-:W-:Y:S02]  /*0780*/  DFMA R2, R24, R2, R2 ;  /* 0x000000021802722b */ /* 0x000fe40000000002 */
[----:B------:R-:W-:Y:S02]  /*0790*/  DFMA R20, R4, R20, 1 ;  /* 0x3ff000000414742b */ /* 0x000fe40000000014 */
[----:B------:R-:W-:Y:S02]  /*07a0*/  DFMA R4, R16, R26, R28 ;  /* 0x0000001a1004722b */ /* 0x000fe4000000001c */
[----:B------:R-:W-:-:S02]  /*07b0*/  DMUL R28, R18, R34 ;  /* 0x00000022121c7228 */ /* 0x000fc40000000000 */
[----:B------:R-:W-:Y:S02]  /*07c0*/  DMUL R16, R8, R10 ;  /* 0x0000000a08107228 */ /* 0x000fe40000000000 */
[----:B------:R-:W-:Y:S02]  /*07d0*/  DMUL R22, R10, R18 ;  /* 0x000000120a167228 */ /* 0x000fe40000000000 */
[----:B------:R-:W-:Y:S02]  /*07e0*/  DMUL R32, R8, R34 ;  /* 0x0000002208207228 */ /* 0x000fe40000000000 */
[----:B------:R-:W-:Y:S01]  /*07f0*/  FFMA R0, RZ, R15, R5 ;  /* 0x0000000fff007223 */ /* 0x000fe20000000005 */
[----:B------:R-:W-:Y:S02]  /*0800*/  DMUL R30, R20, R10 ;  /* 0x0000000a141e7228 */ /* 0x000fe40000000000 */
[----:B------:R-:W-:Y:S02]  /*0810*/  DFMA R28, -R2, R28, R16 ;  /* 0x0000001c021c722b */ /* 0x000fe40000000110 */
[----:B------:R-:W-:Y:S01]  /*0820*/  FSETP.GT.AND P0, PT, |R0|, 1.469367938527859385e-39, PT ;  /* 0x001000000000780b */ /* 0x000fe20003f04200 */
[----:B------:R-:W-:-:S02]  /*0830*/  DMUL R24, R34, R22 ;  /* 0x0000001622187228 */ /* 0x000fc40000000000 */
[----:B------:R-:W-:Y:S02]  /*0840*/  DMUL R16, R34, R16 ;  /* 0x0000001022107228 */ /* 0x000fe40000000000 */
[----:B------:R-:W-:Y:S02]  /*0850*/  DFMA R32, R2, R32, R22 ;  /* 0x000000200220722b */ /* 0x000fe40000000016 */
[----:B------:R-:W-:Y:S02]  /*0860*/  DMUL R26, R20, R18 ;  /* 0x00000012141a7228 */ /* 0x000fe40000000000 */
[C---:B------:R-:W-:Y:S02]  /*0870*/  DMUL R22, R8.reuse, R20 ;  /* 0x0000001408167228 */ /* 0x040fe40000000000 */
[-C--:B------:R-:W-:Y:S02]  /*0880*/  DFMA R24, R8, R2.reuse, R24 ;  /* 0x000000020818722b */ /* 0x080fe40000000018 */
[----:B------:R-:W-:-:S02]  /*0890*/  DMUL R20, R20, R2 ;  /* 0x0000000214147228 */ /* 0x000fc40000000000 */
[----:B------:R-:W-:Y:S01]  /*08a0*/  DFMA R18, R18, R2, -R16 ;  /* 0x000000021212722b */ /* 0x000fe20000000810 */
[----:B------:R-:W-:Y:S10]  /*08b0*/  @P0 BRA P1, `(.L_x_16) ;  /* 0x0000000000100947 */ /* 0x000ff40000800000 */
[----:B------:R-:W-:-:S07]  /*08c0*/  MOV R0, 0x8e0 ;  /* 0x000008e000007802 */ /* 0x000fce0000000f00 */
[----:B------:R-:W-:Y:S05]  /*08d0*/  CALL.REL.NOINC `($__internal_0_$__cuda_sm20_div_rn_f64_full) ;  /* 0x0000002800107944 */ /* 0x000fea0003c00000 */
[----:B------:R-:W-:Y:S02]  /*08e0*/  IMAD.MOV.U32 R4, RZ, RZ, R42 ;  /* 0x000000ffff047224 */ /* 0x000fe400078e002a */
[----:B------:R-:W-:-:S07]  /*08f0*/  IMAD.MOV.U32 R5, RZ, RZ, R43 ;  /* 0x000000ffff057224 */ /* 0x000fce00078e002b */
.L_x_16:
[----:B------:R-:W-:Y:S05]  /*0900*/  BSYNC.RECONVERGENT B1 ;  /* 0x0000000000017941 */ /* 0x000fea0003800200 */
.L_x_15:
[----:B------:R-:W2:Y:S01]  /*0910*/  LDG.E.64 R2, desc[UR6][R40.64+0x410] ;  /* 0x0004100628027981 */ /* 0x000ea2000c1e1b00 */
[----:B------:R-:W0:Y:S03]  /*0920*/  LDC.64 R14, c[0x3][0x58] ;  /* 0x00c01600ff0e7b82 */ /* 0x000e260000000a00 */
[----:B------:R-:W2:Y:S01]  /*0930*/  LDG.E.64 R8, desc[UR6][R40.64+-0x410] ;  /* 0xfffbf00628087981 */ /* 0x000ea2000c1e1b00 */
[----:B------:R-:W-:Y:S01]  /*0940*/  IMAD.MOV.U32 R10, RZ, RZ, 0x1 ;  /* 0x00000001ff0a7424 */ /* 0x000fe200078e00ff */
[----:B------:R-:W-:Y:S01]  /*0950*/  BSSY.RECONVERGENT B1, `(.L_x_17) ;  /* 0x0000014000017945 */ /* 0x000fe20003800200 */
[----:B0-----:R-:W-:-:S06]  /*0960*/  DADD R14, R14, R14 ;  /* 0x000000000e0e7229 */ /* 0x001fcc000000000e */
[----:B------:R-:W0:Y:S02]  /*0970*/  MUFU.RCP64H R11, R15 ;  /* 0x0000000f000b7308 */ /* 0x000e240000001800 */
[----:B0-----:R-:W-:-:S08]  /*0980*/  DFMA R12, -R14, R10, 1 ;  /* 0x3ff000000e0c742b */ /* 0x001fd0000000010a */
[----:B------:R-:W-:-:S08]  /*0990*/  DFMA R12, R12, R12, R12 ;  /* 0x0000000c0c0c722b */ /* 0x000fd0000000000c */
[----:B------:R-:W-:-:S08]  /*09a0*/  DFMA R10, R10, R12, R10 ;  /* 0x0000000c0a0a722b */ /* 0x000fd0000000000a */
[----:B------:R-:W-:-:S08]  /*09b0*/  DFMA R16, -R14, R10, 1 ;  /* 0x3ff000000e10742b */ /* 0x000fd0000000010a */
[----:B------:R-:W-:Y:S02]  /*09c0*/  DFMA R16, R10, R16, R10 ;  /* 0x000000100a10722b */ /* 0x000fe4000000000a */
[----:B--2---:R-:W-:-:S08]  /*09d0*/  DADD R12, R2, -R8 ;  /* 0x00000000020c7229 */ /* 0x004fd00000000808 */
[----:B------:R-:W-:Y:S02]  /*09e0*/  DMUL R2, R12, R16 ;  /* 0x000000100c027228 */ /* 0x000fe40000000000 */
[----:B------:R-:W-:-:S06]  /*09f0*/  FSETP.GEU.AND P1, PT, |R13|, 6.5827683646048100446e-37, PT ;  /* 0x036000000d00780b */ /* 0x000fcc0003f2e200 */
[----:B------:R-:W-:-:S08]  /*0a00*/  DFMA R8, -R14, R2, R12 ;  /* 0x000000020e08722b */ /* 0x000fd0000000010c */
[----:B------:R-:W-:-:S10]  /*0a10*/  DFMA R2, R16, R8, R2 ;  /* 0x000000081002722b */ /* 0x000fd40000000002 */
[----:B------:R-:W-:-:S05]  /*0a20*/  FFMA R0, RZ, R15, R3 ;  /* 0x0000000fff007223 */ /* 0x000fca0000000003 */
[----:B------:R-:W-:-:S13]  /*0a30*/  FSETP.GT.AND P0, PT, |R0|, 1.469367938527859385e-39, PT ;  /* 0x001000000000780b */ /* 0x000fda0003f04200 */
[----:B------:R-:W-:Y:S05]  /*0a40*/  @P0 BRA P1, `(.L_x_18) ;  /* 0x0000000000100947 */ /* 0x000fea0000800000 */
[----:B------:R-:W-:-:S07]  /*0a50*/  MOV R0, 0xa70 ;  /* 0x00000a7000007802 */ /* 0x000fce0000000f00 */
[----:B------:R-:W-:Y:S05]  /*0a60*/  CALL.REL.NOINC `($__internal_0_$__cuda_sm20_div_rn_f64_full) ;  /* 0x0000002400ac7944 */ /* 0x000fea0003c00000 */
[----:B------:R-:W-:Y:S02]  /*0a70*/  IMAD.MOV.U32 R2, RZ, RZ, R42 ;  /* 0x000000ffff027224 */ /* 0x000fe400078e002a */
[----:B------:R-:W-:-:S07]  /*0a80*/  IMAD.MOV.U32 R3, RZ, RZ, R43 ;  /* 0x000000ffff037224 */ /* 0x000fce00078e002b */
.L_x_18:
[----:B------:R-:W-:Y:S05]  /*0a90*/  BSYNC.RECONVERGENT B1 ;  /* 0x0000000000017941 */ /* 0x000fea0003800200 */
.L_x_17:
        /* <DEDUP_REMOVED lines=24> */
.L_x_20:
[----:B------:R-:W-:Y:S05]  /*0c20*/  BSYNC.RECONVERGENT B1 ;  /* 0x0000000000017941 */ /* 0x000fea0003800200 */
.L_x_19:
[-C--:B------:R-:W-:Y:S01]  /*0c30*/  DFMA R30, R30, R4.reuse, RZ ;  /* 0x000000041e1e722b */ /* 0x080fe200000000ff */
[----:B------:R-:W-:Y:S01]  /*0c40*/  BSSY.RECONVERGENT B1, `(.L_x_21) ;  /* 0x000000e000017945 */ /* 0x000fe20003800200 */
[-C--:B------:R-:W-:Y:S01]  /*0c50*/  DFMA R24, R24, R4.reuse, RZ ;  /* 0x000000041818722b */ /* 0x080fe200000000ff */
[----:B------:R-:W-:Y:S01]  /*0c60*/  MOV R0, 0xd20 ;  /* 0x00000d2000007802 */ /* 0x000fe20000000f00 */
[----:B------:R-:W-:-:S04]  /*0c70*/  DFMA R18, R18, R4, RZ ;  /* 0x000000041212722b */ /* 0x000fc800000000ff */
[-C--:B------:R-:W-:Y:S02]  /*0c80*/  DFMA R20, -R20, R2.reuse, R30 ;  /* 0x000000021414722b */ /* 0x080fe4000000011e */
[-C--:B------:R-:W-:Y:S02]  /*0c90*/  DFMA R24, R28, R2.reuse, R24 ;  /* 0x000000021c18722b */ /* 0x080fe40000000018 */
[----:B------:R-:W-:-:S04]  /*0ca0*/  DFMA R2, R32, R2, R18 ;  /* 0x000000022002722b */ /* 0x000fc80000000012 */
[-C--:B------:R-:W-:Y:S02]  /*0cb0*/  DFMA R34, R34, R8.reuse, R20 ;  /* 0x000000082222722b */ /* 0x080fe40000000014 */
[-C--:B------:R-:W-:Y:S02]  /*0cc0*/  DFMA R26, -R26, R8.reuse, R24 ;  /* 0x000000081a1a722b */ /* 0x080fe40000000118 */
[----:B------:R-:W-:-:S04]  /*0cd0*/  DFMA R2, R22, R8, R2 ;  /* 0x000000081602722b */ /* 0x000fc80000000002 */
[----:B------:R-:W-:-:S10]  /*0ce0*/  DADD R4, -RZ, |R34| ;  /* 0x00000000ff047229 */ /* 0x000fd40000000522 */
[----:B------:R-:W-:Y:S01]  /*0cf0*/  MOV R7, R5 ;  /* 0x0000000500077202 */ /* 0x000fe20000000f00 */
[----:B------:R-:W-:-:S07]  /*0d00*/  IMAD.MOV.U32 R5, RZ, RZ, 0x40000000 ;  /* 0x40000000ff057424 */ /* 0x000fce00078e00ff */
[----:B------:R-:W-:Y:S05]  /*0d10*/  CALL.REL.NOINC `($_Z12CalcTimeStepPdS_S_S_P17curandStateXORWOW$__internal_accurate_pow) ;  /* 0x00000028006c7944 */ /* 0x000fea0003c00000 */
[----:B------:R-:W-:Y:S05]  /*0d20*/  BSYNC.RECONVERGENT B1 ;  /* 0x0000000000017941 */ /* 0x000fea0003800200 */
.L_x_21:
[C---:B------:R-:W-:Y:S01]  /*0d30*/  DADD R4, R34.reuse, 2 ;  /* 0x4000000022047429 */ /* 0x040fe20000000000 */
[----:B------:R-:W-:Y:S01]  /*0d40*/  BSSY.RECONVERGENT B1, `(.L_x_22) ;  /* 0x0000010000017945 */ /* 0x000fe20003800200 */
[----:B------:R-:W-:Y:S01]  /*0d50*/  DSETP.NEU.AND P0, PT, R34, RZ, PT ;  /* 0x000000ff2200722a */ /* 0x000fe20003f0d000 */
[----:B------:R-:W-:Y:S01]  /*0d60*/  IMAD.MOV.U32 R32, RZ, RZ, R28 ;  /* 0x000000ffff207224 */ /* 0x000fe200078e001c */
[----:B------:R-:W-:Y:S01]  /*0d70*/  DADD R8, -RZ, |R26| ;  /* 0x00000000ff087229 */ /* 0x000fe2000000051a */
[----:B------:R-:W-:-:S05]  /*0d80*/  IMAD.MOV.U32 R33, RZ, RZ, R29 ;  /* 0x000000ffff217224 */ /* 0x000fca00078e001d */
[----:B------:R-:W-:-:S04]  /*0d90*/  LOP3.LUT R4, R5, 0x7ff00000, RZ, 0xc0, !PT ;  /* 0x7ff0000005047812 */ /* 0x000fc800078ec0ff */
[----:B------:R-:W-:Y:S01]  /*0da0*/  ISETP.NE.AND P1, PT, R4, 0x7ff00000, PT ;  /* 0x7ff000000400780c */ /* 0x000fe20003f25270 */
[----:B------:R-:W-:Y:S01]  /*0db0*/  IMAD.MOV.U32 R4, RZ, RZ, R8 ;  /* 0x000000ffff047224 */ /* 0x000fe200078e0008 */
[----:B------:R-:W-:-:S11]  /*0dc0*/  @!P0 CS2R R32, SRZ ;  /* 0x0000000000208805 */ /* 0x000fd6000001ff00 */
[----:B------:R-:W-:Y:S05]  /*0dd0*/  @P1 BRA `(.L_x_23) ;  /* 0x0000000000181947 */ /* 0x000fea0003800000 */
[----:B------:R-:W-:-:S14]  /*0de0*/  DSETP.NAN.AND P0, PT, R34, R34, PT ;  /* 0x000000222200722a */ /* 0x000fdc0003f08000 */
[----:B------:R-:W-:Y:S01]  /*0df0*/  @P0 DADD R32, R34, 2 ;  /* 0x4000000022200429 */ /* 0x000fe20000000000 */
[----:B------:R-:W-:Y:S10]  /*0e00*/  @P0 BRA `(.L_x_23) ;  /* 0x00000000000c0947 */ /* 0x000ff40003800000 */
[----:B------:R-:W-:-:S14]  /*0e10*/  DSETP.NEU.AND P0, PT, |R34|, +INF , PT ;  /* 0x7ff000002200742a */ /* 0x000fdc0003f0d200 */
[----:B------:R-:W-:Y:S02]  /*0e20*/  @!P0 IMAD.MOV.U32 R32, RZ, RZ, 0x0 ;  /* 0x00000000ff208424 */ /* 0x000fe400078e00ff */
[----:B------:R-:W-:-:S07]  /*0e30*/  @!P0 IMAD.MOV.U32 R33, RZ, RZ, 0x7ff00000 ;  /* 0x7ff00000ff218424 */ /* 0x000fce00078e00ff */
.L_x_23:
[----:B------:R-:W-:Y:S05]  /*0e40*/  BSYNC.RECONVERGENT B1 ;  /* 0x0000000000017941 */ /* 0x000fea0003800200 */
.L_x_22:
[----:B------:R-:W-:Y:S01]  /*0e50*/  BSSY.RECONVERGENT B1, `(.L_x_24) ;  /* 0x0000005000017945 */ /* 0x000fe20003800200 */
[----:B------:R-:W-:Y:S01]  /*0e60*/  IMAD.MOV.U32 R7, RZ, RZ, R9 ;  /* 0x000000ffff077224 */ /* 0x000fe200078e0009 */
[----:B------:R-:W-:Y:S01]  /*0e70*/  MOV R0, 0xea0 ;  /* 0x00000ea000007802 */ /* 0x000fe20000000f00 */
[----:B------:R-:W-:-:S07]  /*0e80*/  IMAD.MOV.U32 R5, RZ, RZ, 0x40000000 ;  /* 0x40000000ff057424 */ /* 0x000fce00078e00ff */
[----:B------:R-:W-:Y:S05]  /*0e90*/  CALL.REL.NOINC `($_Z12CalcTimeStepPdS_S_S_P17curandStateXORWOW$__internal_accurate_pow) ;  /* 0x00000028000c7944 */ /* 0x000fea0003c00000 */
[----:B------:R-:W-:Y:S05]  /*0ea0*/  BSYNC.RECONVERGENT B1 ;  /* 0x0000000000017941 */ /* 0x000fea0003800200 */
.L_x_24:
[C---:B------:R-:W-:Y:S01]  /*0eb0*/  DADD R4, R26.reuse, 2 ;  /* 0x400000001a047429 */ /* 0x040fe20000000000 */
[----:B------:R-:W-:Y:S01]  /*0ec0*/  BSSY.RECONVERGENT B1, `(.L_x_25) ;  /* 0x0000011000017945 */ /* 0x000fe20003800200 */
[----:B------:R-:W-:Y:S02]  /*0ed0*/  DSETP.NEU.AND P1, PT, R26, RZ, PT ;  /* 0x000000ff1a00722a */ /* 0x000fe40003f2d000 */
[----:B------:R-:W-:Y:S02]  /*0ee0*/  DSETP.NEU.AND P3, PT, R34, 1, PT ;  /* 0x3ff000002200742a */ /* 0x000fe40003f6d000 */
[----:B------:R-:W-:Y:S02]  /*0ef0*/  DSETP.NEU.AND P0, PT, R26, 1, PT ;  /* 0x3ff000001a00742a */ /* 0x000fe40003f0d000 */
[----:B------:R-:W-:Y:S02]  /*0f00*/  DADD R8, -RZ, |R2| ;  /* 0x00000000ff087229 */ /* 0x000fe40000000502 */
[----:B------:R-:W-:-:S02]  /*0f10*/  LOP3.LUT R4, R5, 0x7ff00000, RZ, 0xc0, !PT ;  /* 0x7ff0000005047812 */ /* 0x000fc400078ec0ff */
[----:B------:R-:W-:Y:S02]  /*0f20*/  FSEL R32, R32, RZ, P3 ;  /* 0x000000ff20207208 */ /* 0x000fe40001800000 */
[----:B------:R-:W-:Y:S02]  /*0f30*/  ISETP.NE.AND P2, PT, R4, 0x7ff00000, PT ;  /* 0x7ff000000400780c */ /* 0x000fe40003f45270 */
[----:B------:R-:W-:Y:S02]  /*0f40*/  FSEL R33, R33, 1.875, P3 ;  /* 0x3ff0000021217808 */ /* 0x000fe40001800000 */
[----:B------:R-:W-:-:S09]  /*0f50*/  @!P1 CS2R R28, SRZ ;  /* 0x00000000001c9805 */ /* 0x000fd2000001ff00 */
[----:B------:R-:W-:Y:S05]  /*0f60*/  @P2 BRA `(.L_x_26) ;  /* 0x0000000000182947 */ /* 0x000fea0003800000 */
[----:B------:R-:W-:-:S14]  /*0f70*/  DSETP.NAN.AND P1, PT, R26, R26, PT ;  /* 0x0000001a1a00722a */ /* 0x000fdc0003f28000 */
[----:B------:R-:W-:Y:S01]  /*0f80*/  @P1 DADD R28, R26, 2 ;  /* 0x400000001a1c1429 */ /* 0x000fe20000000000 */
[----:B------:R-:W-:Y:S10]  /*0f90*/  @P1 BRA `(.L_x_26) ;  /* 0x00000000000c1947 */ /* 0x000ff40003800000 */
[----:B------:R-:W-:-:S14]  /*0fa0*/  DSETP.NEU.AND P1, PT, |R26|, +INF , PT ;  /* 0x7ff000001a00742a */ /* 0x000fdc0003f2d200 */
[----:B------:R-:W-:Y:S01]  /*0fb0*/  @!P1 MOV R28, 0x0 ;  /* 0x00000000001c9802 */ /* 0x000fe20000000f00 */
[----:B------:R-:W-:-:S07]  /*0fc0*/  @!P1 IMAD.MOV.U32 R29, RZ, RZ, 0x7ff00000 ;  /* 0x7ff00000ff1d9424 */ /* 0x000fce00078e00ff */
.L_x_26:
[----:B------:R-:W-:Y:S05]  /*0fd0*/  BSYNC.RECONVERGENT B1 ;  /* 0x0000000000017941 */ /* 0x000fea0003800200 */
.L_x_25:
[----:B------:R-:W-:Y:S01]  /*0fe0*/  FSEL R4, R28, RZ, P0 ;  /* 0x000000ff1c047208 */ /* 0x000fe20000000000 */
[----:B------:R-:W-:Y:S01]  /*0ff0*/  BSSY.RECONVERGENT B1, `(.L_x_27) ;  /* 0x0000008000017945 */ /* 0x000fe20003800200 */
[----:B------:R-:W-:Y:S01]  /*1000*/  FSEL R5, R29, 1.875, P0 ;  /* 0x3ff000001d057808 */ /* 0x000fe20000000000 */
[----:B------:R-:W-:Y:S01]  /*1010*/  IMAD.MOV.U32 R7, RZ, RZ, R9 ;  /* 0x000000ffff077224 */ /* 0x000fe200078e0009 */
[----:B------:R-:W-:-:S04]  /*1020*/  MOV R0, 0x1070 ;  /* 0x0000107000007802 */ /* 0x000fc80000000f00 */
[----:B------:R-:W-:Y:S01]  /*1030*/  DADD R32, R32, R4 ;  /* 0x0000000020207229 */ /* 0x000fe20000000004 */
[----:B------:R-:W-:Y:S02]  /*1040*/  IMAD.MOV.U32 R4, RZ, RZ, R8 ;  /* 0x000000ffff047224 */ /* 0x000fe400078e0008 */
[----:B------:R-:W-:-:S08]  /*1050*/  IMAD.MOV.U32 R5, RZ, RZ, 0x40000000 ;  /* 0x40000000ff057424 */ /* 0x000fd000078e00ff */
[----:B------:R-:W-:Y:S05]  /*1060*/  CALL.REL.NOINC `($_Z12CalcTimeStepPdS_S_S_P17curandStateXORWOW$__internal_accurate_pow) ;  /* 0x0000002400987944 */ /* 0x000fea0003c00000 */
[----:B------:R-:W-:Y:S05]  /*1070*/  BSYNC.RECONVERGENT B1 ;  /* 0x0000000000017941 */ /* 0x000fea0003800200 */
.L_x_27:
[C---:B------:R-:W-:Y:S01]  /*1080*/  DADD R4, R2.reuse, 2 ;  /* 0x4000000002047429 */ /* 0x040fe20000000000 */
[----:B------:R-:W-:Y:S01]  /*1090*/  BSSY.RECONVERGENT B1, `(.L_x_28) ;  /* 0x000000d000017945 */ /* 0x000fe20003800200 */
[C---:B------:R-:W-:Y:S02]  /*10a0*/  DSETP.NEU.AND P0, PT, R2.reuse, RZ, PT ;  /* 0x000000ff0200722a */ /* 0x040fe40003f0d000 */
[----:B------:R-:W-:-:S06]  /*10b0*/  DSETP.NEU.AND P2, PT, R2, 1, PT ;  /* 0x3ff000000200742a */ /* 0x000fcc0003f4d000 */
[----:B------:R-:W-:-:S04]  /*10c0*/  LOP3.LUT R4, R5, 0x7ff00000, RZ, 0xc0, !PT ;  /* 0x7ff0000005047812 */ /* 0x000fc800078ec0ff */
[----:B------:R-:W-:Y:S02]  /*10d0*/  ISETP.NE.AND P1, PT, R4, 0x7ff00000, PT ;  /* 0x7ff000000400780c */ /* 0x000fe40003f25270 */
        /* <DEDUP_REMOVED lines=8> */
.L_x_29:
[----:B------:R-:W-:Y:S05]  /*1160*/  BSYNC.RECONVERGENT B1 ;  /* 0x0000000000017941 */ /* 0x000fea0003800200 */
.L_x_28:
[----:B------:R-:W-:Y:S01]  /*1170*/  FSEL R4, R28, RZ, P2 ;  /* 0x000000ff1c047208 */ /* 0x000fe20001000000 */
[----:B------:R-:W-:Y:S01]  /*1180*/  BSSY.RECONVERGENT B1, `(.L_x_30) ;  /* 0x0000009000017945 */ /* 0x000fe20003800200 */
[----:B------:R-:W-:Y:S02]  /*1190*/  FSEL R5, R29, 1.875, P2 ;  /* 0x3ff000001d057808 */ /* 0x000fe40001000000 */
[----:B------:R-:W-:-:S04]  /*11a0*/  MOV R0, 0x1210 ;  /* 0x0000121000007802 */ /* 0x000fc80000000f00 */
[----:B------:R-:W-:Y:S01]  /*11b0*/  DADD R32, R32, R4 ;  /* 0x0000000020207229 */ /* 0x000fe20000000004 */
[----:B------:R-:W-:-:S07]  /*11c0*/  IMAD.MOV.U32 R5, RZ, RZ, 0x40000000 ;  /* 0x40000000ff057424 */ /* 0x000fce00078e00ff */
[----:B------:R-:W-:-:S10]  /*11d0*/  DADD R8, -RZ, |R32| ;  /* 0x00000000ff087229 */ /* 0x000fd40000000520 */
[----:B------:R-:W-:Y:S01]  /*11e0*/  IMAD.MOV.U32 R4, RZ, RZ, R8 ;  /* 0x000000ffff047224 */ /* 0x000fe200078e0008 */
[----:B------:R-:W-:-:S07]  /*11f0*/  MOV R7, R9 ;  /* 0x0000000900077202 */ /* 0x000fce0000000f00 */
[----:B------:R-:W-:Y:S05]  /*1200*/  CALL.REL.NOINC `($_Z12CalcTimeStepPdS_S_S_P17curandStateXORWOW$__internal_accurate_pow) ;  /* 0x0000002400307944 */ /* 0x000fea0003c00000 */
[----:B------:R-:W-:Y:S05]  /*1210*/  BSYNC.RECONVERGENT B1 ;  /* 0x0000000000017941 */ /* 0x000fea0003800200 */
.L_x_30:
        /* <DEDUP_REMOVED lines=14> */
.L_x_32:
[----:B------:R-:W-:Y:S05]  /*1300*/  BSYNC.RECONVERGENT B1 ;  /* 0x0000000000017941 */ /* 0x000fea0003800200 */
.L_x_31:
[----:B------:R-:W-:Y:S01]  /*1310*/  FSEL R32, R28, RZ, P2 ;  /* 0x000000ff1c207208 */ /* 0x000fe20001000000 */
[----:B------:R-:W-:Y:S01]  /*1320*/  UMOV UR8, 0x812dea11 ;  /* 0x812dea1100087882 */ /* 0x000fe20000000000 */
[----:B------:R-:W-:Y:S01]  /*1330*/  FSEL R33, R29, 1.875, P2 ;  /* 0x3ff000001d217808 */ /* 0x000fe20001000000 */
[----:B------:R-:W-:Y:S01]  /*1340*/  UMOV UR9, 0x3d719799 ;  /* 0x3d71979900097882 */ /* 0x000fe20000000000 */
[----:B------:R-:W-:Y:S01]  /*1350*/  BSSY.RECONVERGENT B1, `(.L_x_33) ;  /* 0x0000068000017945 */ /* 0x000fe20003800200 */
[----:B------:R-:W-:-:S03]  /*1360*/  CS2R R4, SRZ ;  /* 0x0000000000047805 */ /* 0x000fc6000001ff00 */
[----:B------:R-:W-:-:S14]  /*1370*/  DSETP.GT.AND P0, PT, R32, UR8, PT ;  /* 0x0000000820007e2a */ /* 0x000fdc000bf04000 */
[----:B------:R-:W-:Y:S05]  /*1380*/  @!P0 BRA `(.L_x_34) ;  /* 0x0000000400908947 */ /* 0x000fea0003800000 */
[----:B------:R-:W-:Y:S01]  /*1390*/  DADD R4, -RZ, |R34| ;  /* 0x00000000ff047229 */ /* 0x000fe20000000522 */
[----:B------:R-:W-:Y:S01]  /*13a0*/  BSSY.RECONVERGENT B2, `(.L_x_35) ;  /* 0x0000006000027945 */ /* 0x000fe20003800200 */
[----:B------:R-:W-:Y:S01]  /*13b0*/  DSETP.NEU.AND P1, PT, R34, RZ, PT ;  /* 0x000000ff2200722a */ /* 0x000fe20003f2d000 */
[----:B------:R-:W-:-:S07]  /*13c0*/  MOV R0, 0x1400 ;  /* 0x0000140000007802 */ /* 0x000fce0000000f00 */
[----:B------:R-:W-:Y:S02]  /*13d0*/  IMAD.MOV.U32 R7, RZ, RZ, R5 ;  /* 0x000000ffff077224 */ /* 0x000fe400078e0005 */
[----:B------:R-:W-:-:S07]  /*13e0*/  IMAD.MOV.U32 R5, RZ, RZ, 0x40100000 ;  /* 0x40100000ff057424 */ /* 0x000fce00078e00ff */
[----:B------:R-:W-:Y:S05]  /*13f0*/  CALL.REL.NOINC `($_Z12CalcTimeStepPdS_S_S_P17curandStateXORWOW$__internal_accurate_pow) ;  /* 0x0000002000b47944 */ /* 0x000fea0003c00000 */
[----:B------:R-:W-:Y:S05]  /*1400*/  BSYNC.RECONVERGENT B2 ;  /* 0x0000000000027941 */ /* 0x000fea0003800200 */
.L_x_35:
[----:B------:R-:W-:Y:S01]  /*1410*/  DADD R4, R34, 4 ;  /* 0x4010000022047429 */ /* 0x000fe20000000000 */
[----:B------:R-:W-:Y:S01]  /*1420*/  BSSY.RECONVERGENT B2, `(.L_x_36) ;  /* 0x0000010000027945 */ /* 0x000fe20003800200 */
[----:B------:R-:W-:Y:S01]  /*1430*/  DADD R8, -RZ, |R26| ;  /* 0x00000000ff087229 */ /* 0x000fe2000000051a */
[----:B------:R-:W-:Y:S01]  /*1440*/  @!P1 CS2R R28, SRZ ;  /* 0x00000000001c9805 */ /* 0x000fe2000001ff00 */
[----:B------:R-:W-:Y:S02]  /*1450*/  DSETP.NEU.AND P0, PT, R26, RZ, PT ;  /* 0x000000ff1a00722a */ /* 0x000fe40003f0d000 */
[----:B------:R-:W-:-:S04]  /*1460*/  DSETP.NEU.AND P2, PT, R34, 1, PT ;  /* 0x3ff000002200742a */ /* 0x000fc80003f4d000 */
[----:B------:R-:W-:Y:S02]  /*1470*/  LOP3.LUT R4, R5, 0x7ff00000, RZ, 0xc0, !PT ;  /* 0x7ff0000005047812 */ /* 0x000fe400078ec0ff */
[----:B------:R-:W-:Y:S02]  /*1480*/  IMAD.MOV.U32 R7, RZ, RZ, R9 ;  /* 0x000000ffff077224 */ /* 0x000fe400078e0009 */
[----:B------:R-:W-:Y:S01]  /*1490*/  ISETP.NE.AND P3, PT, R4, 0x7ff00000, PT ;  /* 0x7ff000000400780c */ /* 0x000fe20003f65270 */
[----:B------:R-:W-:-:S12]  /*14a0*/  IMAD.MOV.U32 R4, RZ, RZ, R8 ;  /* 0x000000ffff047224 */ /* 0x000fd800078e0008 */
[----:B------:R-:W-:Y:S05]  /*14b0*/  @P3 BRA `(.L_x_37) ;  /* 0x0000000000183947 */ /* 0x000fea0003800000 */
[----:B------:R-:W-:-:S14]  /*14c0*/  DSETP.NAN.AND P1, PT, R34, R34, PT ;  /* 0x000000222200722a */ /* 0x000fdc0003f28000 */
[----:B------:R-:W-:Y:S01]  /*14d0*/  @P1 DADD R28, R34, 4 ;  /* 0x40100000221c1429 */ /* 0x000fe20000000000 */
[----:B------:R-:W-:Y:S10]  /*14e0*/  @P1 BRA `(.L_x_37) ;  /* 0x00000000000c1947 */ /* 0x000ff40003800000 */
[----:B------:R-:W-:-:S14]  /*14f0*/  DSETP.NEU.AND P1, PT, |R34|, +INF , PT ;  /* 0x7ff000002200742a */ /* 0x000fdc0003f2d200 */
[----:B------:R-:W-:Y:S02]  /*1500*/  @!P1 IMAD.MOV.U32 R28, RZ, RZ, 0x0 ;  /* 0x00000000ff1c9424 */ /* 0x000fe400078e00ff */
[----:B------:R-:W-:-:S07]  /*1510*/  @!P1 IMAD.MOV.U32 R29, RZ, RZ, 0x7ff00000 ;  /* 0x7ff00000ff1d9424 */ /* 0x000fce00078e00ff */
.L_x_37:
[----:B------:R-:W-:Y:S05]  /*1520*/  BSYNC.RECONVERGENT B2 ;  /* 0x0000000000027941 */ /* 0x000fea0003800200 */
.L_x_36:
[----:B------:R-:W-:Y:S01]  /*1530*/  BSSY.RECONVERGENT B2, `(.L_x_38) ;  /* 0x0000006000027945 */ /* 0x000fe20003800200 */
[----:B------:R-:W-:Y:S02]  /*1540*/  FSEL R34, R28, RZ, P2 ;  /* 0x000000ff1c227208 */ /* 0x000fe40001000000 */
[----:B------:R-:W-:Y:S02]  /*1550*/  FSEL R35, R29, 1.875, P2 ;  /* 0x3ff000001d237808 */ /* 0x000fe40001000000 */
[----:B------:R-:W-:Y:S02]  /*1560*/  MOV R5, 0x40100000 ;  /* 0x4010000000057802 */ /* 0x000fe40000000f00 */
[----:B------:R-:W-:-:S07]  /*1570*/  MOV R0, 0x1590 ;  /* 0x0000159000007802 */ /* 0x000fce0000000f00 */
[----:B------:R-:W-:Y:S05]  /*1580*/  CALL.REL.NOINC `($_Z12CalcTimeStepPdS_S_S_P17curandStateXORWOW$__internal_accurate_pow) ;  /* 0x0000002000507944 */ /* 0x000fea0003c00000 */
[----:B------:R-:W-:Y:S05]  /*1590*/  BSYNC.RECONVERGENT B2 ;  /* 0x0000000000027941 */ /* 0x000fea0003800200 */
.L_x_38:
[C---:B------:R-:W-:Y:S01]  /*15a0*/  DADD R4, R26.reuse, 4 ;  /* 0x401000001a047429 */ /* 0x040fe20000000000 */
[----:B------:R-:W-:Y:S01]  /*15b0*/  BSSY.RECONVERGENT B2, `(.L_x_39) ;  /* 0x000000d000027945 */ /* 0x000fe20003800200 */
[----:B------:R-:W-:Y:S01]  /*15c0*/  DSETP.NEU.AND P2, PT, R26, 1, PT ;  /* 0x3ff000001a00742a */ /* 0x000fe20003f4d000 */
[----:B------:R-:W-:Y:S01]  /*15d0*/  @!P0 CS2R R28, SRZ ;  /* 0x00000000001c8805 */ /* 0x000fe2000001ff00 */
[----:B------:R-:W-:-:S06]  /*15e0*/  DADD R8, -RZ, |R2| ;  /* 0x00000000ff087229 */ /* 0x000fcc0000000502 */
[----:B------:R-:W-:-:S04]  /*15f0*/  LOP3.LUT R4, R5, 0x7ff00000, RZ, 0xc0, !PT ;  /* 0x7ff0000005047812 */ /* 0x000fc800078ec0ff */
[----:B------:R-:W-:-:S13]  /*1600*/  ISETP.NE.AND P1, PT, R4, 0x7ff00000, PT ;  /* 0x7ff000000400780c */ /* 0x000fda0003f25270 */
[----:B------:R-:W-:Y:S05]  /*1610*/  @P1 BRA `(.L_x_40) ;  /* 0x0000000000181947 */ /* 0x000fea0003800000 */
[----:B------:R-:W-:-:S14]  /*1620*/  DSETP.NAN.AND P0, PT, R26, R26, PT ;  /* 0x0000001a1a00722a */ /* 0x000fdc0003f08000 */
[----:B------:R-:W-:Y:S01]  /*1630*/  @P0 DADD R28, R26, 4 ;  /* 0x401000001a1c0429 */ /* 0x000fe20000000000 */
[----:B------:R-:W-:Y:S10]  /*1640*/  @P0 BRA `(.L_x_40) ;  /* 0x00000000000c0947 */ /* 0x000ff40003800000 */
[----:B------:R-:W-:-:S14]  /*1650*/  DSETP.NEU.AND P0, PT, |R26|, +INF , PT ;  /* 0x7ff000001a00742a */ /* 0x000fdc0003f0d200 */
[----:B------:R-:W-:Y:S02]  /*1660*/  @!P0 IMAD.MOV.U32 R28, RZ, RZ, 0x0 ;  /* 0x00000000ff1c8424 */ /* 0x000fe400078e00ff */
[----:B------:R-:W-:-:S07]  /*1670*/  @!P0 IMAD.MOV.U32 R29, RZ, RZ, 0x7ff00000 ;  /* 0x7ff00000ff1d8424 */ /* 0x000fce00078e00ff */
.L_x_40:
[----:B------:R-:W-:Y:S05]  /*1680*/  BSYNC.RECONVERGENT B2 ;  /* 0x0000000000027941 */ /* 0x000fea0003800200 */
.L_x_39:
[----:B------:R-:W-:Y:S01]  /*1690*/  FSEL R4, R28, RZ, P2 ;  /* 0x000000ff1c047208 */ /* 0x000fe20001000000 */
[----:B------:R-:W-:Y:S01]  /*16a0*/  DSETP.NEU.AND P0, PT, R2, RZ, PT ;  /* 0x000000ff0200722a */ /* 0x000fe20003f0d000 */
[----:B------:R-:W-:Y:S01]  /*16b0*/  FSEL R5, R29, 1.875, P2 ;  /* 0x3ff000001d057808 */ /* 0x000fe20001000000 */
[----:B------:R-:W-:Y:S01]  /*16c0*/  BSSY.RECONVERGENT B2, `(.L_x_41) ;  /* 0x0000007000027945 */ /* 0x000fe20003800200 */
[----:B------:R-:W-:Y:S01]  /*16d0*/  IMAD.MOV.U32 R7, RZ, RZ, R9 ;  /* 0x000000ffff077224 */ /* 0x000fe200078e0009 */
[----:B------:R-:W-:-:S03]  /*16e0*/  MOV R0, 0x1730 ;  /* 0x0000173000007802 */ /* 0x000fc60000000f00 */
[----:B------:R-:W-:Y:S01]  /*16f0*/  DADD R34, R34, R4 ;  /* 0x0000000022227229 */ /* 0x000fe20000000004 */
[----:B------:R-:W-:Y:S02]  /*1700*/  IMAD.MOV.U32 R4, RZ, RZ, R8 ;  /* 0x000000ffff047224 */ /* 0x000fe400078e0008 */
[----:B------:R-:W-:-:S08]  /*1710*/  IMAD.MOV.U32 R5, RZ, RZ, 0x40100000 ;  /* 0x40100000ff057424 */ /* 0x000fd000078e00ff */
[----:B------:R-:W-:Y:S05]  /*1720*/  CALL.REL.NOINC `($_Z12CalcTimeStepPdS_S_S_P17curandStateXORWOW$__internal_accurate_pow) ;  /* 0x0000001c00e87944 */ /* 0x000fea0003c00000 */
[----:B------:R-:W-:Y:S05]  /*1730*/  BSYNC.RECONVERGENT B2 ;  /* 0x0000000000027941 */ /* 0x000fea0003800200 */
.L_x_41:
[----:B------:R-:W0:Y:S01]  /*1740*/  MUFU.RCP64H R9, R33 ;  /* 0x0000002100097308 */ /* 0x000e220000001800 */
[----:B------:R-:W-:Y:S01]  /*1750*/  IMAD.MOV.U32 R8, RZ, RZ, 0x1 ;  /* 0x00000001ff087424 */ /* 0x000fe200078e00ff */
[C---:B------:R-:W-:Y:S01]  /*1760*/  DADD R4, R2.reuse, 4 ;  /* 0x4010000002047429 */ /* 0x040fe20000000000 */
[----:B------:R-:W-:Y:S01]  /*1770*/  BSSY.RECONVERGENT B2, `(.L_x_42) ;  /* 0x0000010000027945 */ /* 0x000fe20003800200 */
[----:B------:R-:W-:Y:S01]  /*1780*/  DSETP.NEU.AND P2, PT, R2, 1, PT ;  /* 0x3ff000000200742a */ /* 0x000fe20003f4d000 */
[----:B------:R-:W-:-:S07]  /*1790*/  @!P0 CS2R R28, SRZ ;  /* 0x00000000001c8805 */ /* 0x000fce000001ff00 */
[----:B------:R-:W-:-:S04]  /*17a0*/  LOP3.LUT R4, R5, 0x7ff00000, RZ, 0xc0, !PT ;  /* 0x7ff0000005047812 */ /* 0x000fc800078ec0ff */
[----:B------:R-:W-:Y:S01]  /*17b0*/  ISETP.NE.AND P1, PT, R4, 0x7ff00000, PT ;  /* 0x7ff000000400780c */ /* 0x000fe20003f25270 */
[----:B0-----:R-:W-:-:S08]  /*17c0*/  DFMA R10, -R32, R8, 1 ;  /* 0x3ff00000200a742b */ /* 0x001fd00000000108 */
[----:B------:R-:W-:-:S08]  /*17d0*/  DFMA R10, R10, R10, R10 ;  /* 0x0000000a0a0a722b */ /* 0x000fd0000000000a */
[----:B------:R-:W-:-:S08]  /*17e0*/  DFMA R10, R8, R10, R8 ;  /* 0x0000000a080a722b */ /* 0x000fd00000000008 */
[----:B------:R-:W-:Y:S01]  /*17f0*/  DFMA R4, -R32, R10, 1 ;  /* 0x3ff000002004742b */ /* 0x000fe2000000010a */
[----:B------:R-:W-:Y:S10]  /*1800*/  @P1 BRA `(.L_x_43) ;  /* 0x0000000000181947 */ /* 0x000ff40003800000 */
[----:B------:R-:W-:-:S14]  /*1810*/  DSETP.NAN.AND P0, PT, R2, R2, PT ;  /* 0x000000020200722a */ /* 0x000fdc0003f08000 */
[----:B------:R-:W-:Y:S01]  /*1820*/  @P0 DADD R28, R2, 4 ;  /* 0x40100000021c0429 */ /* 0x000fe20000000000 */
[----:B------:R-:W-:Y:S10]  /*1830*/  @P0 BRA `(.L_x_43) ;  /* 0x00000000000c0947 */ /* 0x000ff40003800000 */
[----:B------:R-:W-:-:S14]  /*1840*/  DSETP.NEU.AND P0, PT, |R2|, +INF , PT ;  /* 0x7ff000000200742a */ /* 0x000fdc0003f0d200 */
[----:B------:R-:W-:Y:S02]  /*1850*/  @!P0 IMAD.MOV.U32 R28, RZ, RZ, 0x0 ;  /* 0x00000000ff1c8424 */ /* 0x000fe400078e00ff */
[----:B------:R-:W-:-:S07]  /*1860*/  @!P0 IMAD.MOV.U32 R29, RZ, RZ, 0x7ff00000 ;  /* 0x7ff00000ff1d8424 */ /* 0x000fce00078e00ff */
.L_x_43:
[----:B------:R-:W-:Y:S05]  /*1870*/  BSYNC.RECONVERGENT B2 ;  /* 0x0000000000027941 */ /* 0x000fea0003800200 */
.L_x_42:
[----:B------:R-:W-:Y:S01]  /*1880*/  FSEL R2, R28, RZ, P2 ;  /* 0x000000ff1c027208 */ /* 0x000fe20001000000 */
[----:B------:R-:W-:Y:S01]  /*1890*/  DFMA R4, R10, R4, R10 ;  /* 0x000000040a04722b */ /* 0x000fe2000000000a */
[----:B------:R-:W-:Y:S01]  /*18a0*/  FSEL R3, R29, 1.875, P2 ;  /* 0x3ff000001d037808 */ /* 0x000fe20001000000 */
[----:B------:R-:W-:Y:S05]  /*18b0*/  BSSY.RECONVERGENT B2, `(.L_x_44) ;  /* 0x000000f000027945 */ /* 0x000fea0003800200 */
[----:B------:R-:W-:-:S08]  /*18c0*/  DADD R12, R34, R2 ;  /* 0x00000000220c7229 */ /* 0x000fd00000000002 */
[----:B------:R-:W-:Y:S02]  /*18d0*/  DMUL R2, R12, R4 ;  /* 0x000000040c027228 */ /* 0x000fe40000000000 */
[----:B------:R-:W-:-:S06]  /*18e0*/  FSETP.GEU.AND P1, PT, |R13|, 6.5827683646048100446e-37, PT ;  /* 0x036000000d00780b */ /* 0x000fcc0003f2e200 */
[----:B------:R-:W-:-:S08]  /*18f0*/  DFMA R8, -R32, R2, R12 ;  /* 0x000000022008722b */ /* 0x000fd0000000010c */
[----:B------:R-:W-:-:S10]  /*1900*/  DFMA R2, R4, R8, R2 ;  /* 0x000000080402722b */ /* 0x000fd40000000002 */
[----:B------:R-:W-:-:S05]  /*1910*/  FFMA R0, RZ, R33, R3 ;  /* 0x00000021ff007223 */ /* 0x000fca0000000003 */
[----:B------:R-:W-:-:S13]  /*1920*/  FSETP.GT.AND P0, PT, |R0|, 1.469367938527859385e-39, PT ;  /* 0x001000000000780b */ /* 0x000fda0003f04200 */
[----:B------:R-:W-:Y:S05]  /*1930*/  @P0 BRA P1, `(.L_x_45) ;  /* 0x0000000000180947 */ /* 0x000fea0000800000 */
[----:B------:R-:W-:Y:S01]  /*1940*/  MOV R14, R32 ;  /* 0x00000020000e7202 */ /* 0x000fe20000000f00 */
[----:B------:R-:W-:Y:S01]  /*1950*/  IMAD.MOV.U32 R15, RZ, RZ, R33 ;  /* 0x000000ffff0f7224 */ /* 0x000fe200078e0021 */
[----:B------:R-:W-:-:S07]  /*1960*/  MOV R0, 0x1980 ;  /* 0x0000198000007802 */ /* 0x000fce0000000f00 */
[----:B------:R-:W-:Y:S05]  /*1970*/  CALL.REL.NOINC `($__internal_0_$__cuda_sm20_div_rn_f64_full) ;  /* 0x0000001400e87944 */ /* 0x000fea0003c00000 */
[----:B------:R-:W-:Y:S02]  /*1980*/  IMAD.MOV.U32 R2, RZ, RZ, R42 ;  /* 0x000000ffff027224 */ /* 0x000fe400078e002a */
[----:B------:R-:W-:-:S07]  /*1990*/  IMAD.MOV.U32 R3, RZ, RZ, R43 ;  /* 0x000000ffff037224 */ /* 0x000fce00078e002b */
.L_x_45:
[----:B------:R-:W-:Y:S05]  /*19a0*/  BSYNC.RECONVERGENT B2 ;  /* 0x0000000000027941 */ /* 0x000fea0003800200 */
.L_x_44:
[----:B------:R-:W-:Y:S02]  /*19b0*/  IMAD.MOV.U32 R4, RZ, RZ, R2 ;  /* 0x000000ffff047224 */ /* 0x000fe400078e0002 */
[----:B------:R-:W-:-:S07]  /*19c0*/  IMAD.MOV.U32 R5, RZ, RZ, R3 ;  /* 0x000000ffff057224 */ /* 0x000fce00078e0003 */
.L_x_34:
[----:B------:R-:W-:Y:S05]  /*19d0*/  BSYNC.RECONVERGENT B1 ;  /* 0x0000000000017941 */ /* 0x000fea0003800200 */
.L_x_33:
[----:B------:R-:W2:Y:S01]  /*19e0*/  LDG.E.64 R36, desc[UR6][R36.64] ;  /* 0x0000000624247981 */ /* 0x000ea2000c1e1b00 */
[----:B------:R-:W0:Y:S01]  /*19f0*/  LDC.64 R2, c[0x3][0xa0] ;  /* 0x00c02800ff027b82 */ /* 0x000e220000000a00 */
[----:B------:R-:W2:Y:S01]  /*1a00*/  LDCU.64 UR8, c[0x3][0x88] ;  /* 0x00c01100ff0877ac */ /* 0x000ea20008000a00 */
[----:B------:R-:W-:Y:S01]  /*1a10*/  DADD R4, -R4, 1 ;  /* 0x3ff0000004047429 */ /* 0x000fe20000000100 */
[----:B------:R-:W-:Y:S01]  /*1a20*/  BSSY.RECONVERGENT B1, `(.L_x_46) ;  /* 0x0000014000017945 */ /* 0x000fe20003800200 */
[----:B------:R-:W1:Y:S01]  /*1a30*/  LDCU.64 UR10, c[0x3][0x68] ;  /* 0x00c00d00ff0a77ac */ /* 0x000e620008000a00 */
[----:B0-----:R-:W-:-:S08]  /*1a40*/  DMUL R2, R2, -4 ;  /* 0xc010000002027828 */ /* 0x001fd00000000000 */
[----:B------:R-:W-:Y:S02]  /*1a50*/  DFMA R2, R2, R4, 1 ;  /* 0x3ff000000202742b */ /* 0x000fe40000000004 */
[----:B--2---:R-:W-:-:S08]  /*1a60*/  DADD R8, -R36, UR8 ;  /* 0x0000000824087e29 */ /* 0x004fd00008000100 */
[----:B-1----:R-:W-:-:S08]  /*1a70*/  DMUL R8, R8, UR10 ;  /* 0x0000000a08087c28 */ /* 0x002fd00008000000 */
[----:B------:R-:W-:-:S08]  /*1a80*/  DMUL R2, R2, R8 ;  /* 0x0000000802027228 */ /* 0x000fd00000000000 */
[----:B------:R-:W-:Y:S02]  /*1a90*/  DSETP.GT.AND P0, PT, |R2|, 1, PT ;  /* 0x3ff000000200742a */ /* 0x000fe40003f04200 */
[----:B------:R-:W-:-:S10]  /*1aa0*/  DADD R10, -RZ, |R2| ;  /* 0x00000000ff0a7229 */ /* 0x000fd40000000502 */
[----:B------:R-:W-:Y:S02]  /*1ab0*/  IMAD.MOV.U32 R4, RZ, RZ, R10 ;  /* 0x000000ffff047224 */ /* 0x000fe400078e000a */
[----:B------:R-:W-:Y:S01]  /*1ac0*/  IMAD.MOV.U32 R5, RZ, RZ, R11 ;  /* 0x000000ffff057224 */ /* 0x000fe200078e000b */
[----:B------:R-:W-:Y:S06]  /*1ad0*/  @!P0 BRA `(.L_x_47) ;  /* 0x0000000000208947 */ /* 0x000fec0003800000 */
[----:B------:R-:W0:Y:S01]  /*1ae0*/  MUFU.RCP64H R5, R11 ;  /* 0x0000000b00057308 */ /* 0x000e220000001800 */
[----:B------:R-:W-:Y:S01]  /*1af0*/  IMAD.MOV.U32 R4, RZ, RZ, RZ ;  /* 0x000000ffff047224 */ /* 0x000fe200078e00ff */
[----:B------:R-:W-:-:S05]  /*1b00*/  DSETP.NEU.AND P1, PT, |R2|, +INF , PT ;  /* 0x7ff000000200742a */ /* 0x000fca0003f2d200 */
[----:B0-----:R-:W-:-:S08]  /*1b10*/  DFMA R8, -|R2|, R4, 1 ;  /* 0x3ff000000208742b */ /* 0x001fd00000000304 */
[----:B------:R-:W-:-:S08]  /*1b20*/  DFMA R8, R8, R8, R8 ;  /* 0x000000080808722b */ /* 0x000fd00000000008 */
[----:B------:R-:W-:-:S10]  /*1b30*/  DFMA R8, R4, R8, R4 ;  /* 0x000000080408722b */ /* 0x000fd40000000004 */
[----:B------:R-:W-:Y:S02]  /*1b40*/  FSEL R4, R8, RZ, P1 ;  /* 0x000000ff08047208 */ /* 0x000fe40000800000 */
[----:B------:R-:W-:-:S07]  /*1b50*/  FSEL R5, R9, RZ, P1 ;  /* 0x000000ff09057208 */ /* 0x000fce0000800000 */
.L_x_47:
[----:B------:R-:W-:Y:S05]  /*1b60*/  BSYNC.RECONVERGENT B1 ;  /* 0x0000000000017941 */ /* 0x000fea0003800200 */
.L_x_46:
[----:B------:R-:W-:Y:S01]  /*1b70*/  DMUL R8, R4, R4 ;  /* 0x0000000404087228 */ /* 0x000fe20000000000 */
[----:B------:R-:W-:Y:S01]  /*1b80*/  MOV R10, 0xdbb65b49 ;  /* 0xdbb65b49000a7802 */ /* 0x000fe20000000f00 */
[----:B------:R-:W-:Y:S01]  /*1b90*/  IMAD.MOV.U32 R11, RZ, RZ, 0x3f2d3b63 ;  /* 0x3f2d3b63ff0b7424 */ /* 0x000fe200078e00ff */
[----:B------:R-:W-:Y:S01]  /*1ba0*/  UMOV UR8, 0x2a25ff7e ;  /* 0x2a25ff7e00087882 */ /* 0x000fe20000000000 */
[----:B------:R-:W-:Y:S01]  /*1bb0*/  UMOV UR9, 0x3ef53e1d ;  /* 0x3ef53e1d00097882 */ /* 0x000fe20000000000 */
[----:B------:R-:W0:Y:S01]  /*1bc0*/  MUFU.RCP64H R13, 3.1415920257568359375 ;  /* 0x400921fb000d7908 */ /* 0x000e220000001800 */
[----:B------:R-:W-:Y:S01]  /*1bd0*/  IMAD.MOV.U32 R16, RZ, RZ, 0x54442d18 ;  /* 0x54442d18ff107424 */ /* 0x000fe200078e00ff */
[----:B------:R-:W1:Y:S01]  /*1be0*/  LDCU.64 UR10, c[0x3][0x90] ;  /* 0x00c01200ff0a77ac */ /* 0x000e620008000a00 */
[----:B------:R-:W-:Y:S01]  /*1bf0*/  DFMA R10, R8, -UR8, R10 ;  /* 0x80000008080a7c2b */ /* 0x000fe2000800000a */
[----:B------:R-:W-:Y:S01]  /*1c00*/  IMAD.MOV.U32 R17, RZ, RZ, 0x400921fb ;  /* 0x400921fbff117424 */ /* 0x000fe200078e00ff */
[----:B------:R-:W2:Y:S01]  /*1c10*/  LDC R2, c[0x3][0x94] ;  /* 0x00c02500ff027b82 */ /* 0x000ea20000000800 */
[----:B------:R-:W-:Y:S01]  /*1c20*/  UMOV UR8, 0x8dde082e ;  /* 0x8dde082e00087882 */ /* 0x000fe20000000000 */
[----:B------:R-:W-:Y:S01]  /*1c30*/  UMOV UR9, 0x3f531278 ;  /* 0x3f53127800097882 */ /* 0x000fe20000000000 */
[----:B------:R-:W-:-:S03]  /*1c40*/  IMAD.MOV.U32 R12, RZ, RZ, 0x1 ;  /* 0x00000001ff0c7424 */ /* 0x000fc600078e00ff */
[----:B------:R-:W-:Y:S01]  /*1c50*/  DFMA R10, R8, R10, -UR8 ;  /* 0x80000008080a7e2b */ /* 0x000fe2000800000a */
[----:B------:R-:W-:Y:S01]  /*1c60*/  UMOV UR8, 0xc8249315 ;  /* 0xc824931500087882 */ /* 0x000fe20000000000 */
[----:B------:R-:W-:Y:S01]  /*1c70*/  UMOV UR9, 0x3f6f9690 ;  /* 0x3f6f969000097882 */ /* 0x000fe20000000000 */
[----:B0-----:R-:W-:-:S05]  /*1c80*/  DFMA R14, R12, -R16, 1 ;  /* 0x3ff000000c0e742b */ /* 0x001fca0000000810 */
[----:B------:R-:W-:Y:S01]  /*1c90*/  DFMA R10, R8, R10, UR8 ;  /* 0x00000008080a7e2b */ /* 0x000fe2000800000a */
[----:B------:R-:W-:Y:S01]  /*1ca0*/  UMOV UR8, 0xabc7cf0d ;  /* 0xabc7cf0d00087882 */ /* 0x000fe20000000000 */
[----:B------:R-:W-:Y:S01]  /*1cb0*/  UMOV UR9, 0x3f82cf5a ;  /* 0x3f82cf5a00097882 */ /* 0x000fe20000000000 */
[----:B------:R-:W-:-:S05]  /*1cc0*/  DFMA R14, R14, R14, R14 ;  /* 0x0000000e0e0e722b */ /* 0x000fca000000000e */
[----:B------:R-:W-:Y:S01]  /*1cd0*/  DFMA R10, R8, R10, -UR8 ;  /* 0x80000008080a7e2b */ /* 0x000fe2000800000a */
[----:B------:R-:W-:Y:S01]  /*1ce0*/  UMOV UR8, 0xb2a3bfde ;  /* 0xb2a3bfde00087882 */ /* 0x000fe20000000000 */
[----:B------:R-:W-:Y:S01]  /*1cf0*/  UMOV UR9, 0x3f9162b0 ;  /* 0x3f9162b000097882 */ /* 0x000fe20000000000 */
[----:B--2---:R-:W-:Y:S01]  /*1d00*/  FSETP.GEU.AND P2, PT, |R2|, 6.5827683646048100446e-37, PT ;  /* 0x036000000200780b */ /* 0x004fe20003f4e200 */
[----:B------:R-:W-:-:S04]  /*1d10*/  DFMA R14, R12, R14, R12 ;  /* 0x0000000e0c0e722b */ /* 0x000fc8000000000c */
[----:B------:R-:W-:Y:S01]  /*1d20*/  DFMA R10, R8, R10, UR8 ;  /* 0x00000008080a7e2b */ /* 0x000fe2000800000a */
[----:B------:R-:W-:Y:S01]  /*1d30*/  UMOV UR8, 0xfeb6fc6b ;  /* 0xfeb6fc6b00087882 */ /* 0x000fe20000000000 */
[----:B------:R-:W-:Y:S02]  /*1d40*/  UMOV UR9, 0x3f9a7256 ;  /* 0x3f9a725600097882 */ /* 0x000fe40000000000 */
[----:B------:R-:W-:-:S04]  /*1d50*/  DFMA R12, R14, -R16, 1 ;  /* 0x3ff000000e0c742b */ /* 0x000fc80000000810 */
[----:B------:R-:W-:Y:S01]  /*1d60*/  DFMA R10, R8, R10, -UR8 ;  /* 0x80000008080a7e2b */ /* 0x000fe2000800000a */
[----:B------:R-:W-:Y:S01]  /*1d70*/  UMOV UR8, 0xce4a489 ;  /* 0x0ce4a48900087882 */ /* 0x000fe20000000000 */
[----:B------:R-:W-:Y:S02]  /*1d80*/  UMOV UR9, 0x3fa17156 ;  /* 0x3fa1715600097882 */ /* 0x000fe40000000000 */
[----:B------:R-:W-:-:S04]  /*1d90*/  DFMA R12, R14, R12, R14 ;  /* 0x0000000c0e0c722b */ /* 0x000fc8000000000e */
[----:B------:R-:W-:Y:S01]  /*1da0*/  DFMA R10, R8, R10, UR8 ;  /* 0x00000008080a7e2b */ /* 0x000fe2000800000a */
[----:B------:R-:W-:Y:S01]  /*1db0*/  UMOV UR8, 0x841450e4 ;  /* 0x841450e400087882 */ /* 0x000fe20000000000 */
[----:B------:R-:W-:Y:S02]  /*1dc0*/  UMOV UR9, 0x3fa4f44d ;  /* 0x3fa4f44d00097882 */ /* 0x000fe40000000000 */
[----:B-1----:R-:W-:-:S04]  /*1dd0*/  DMUL R14, R12, UR10 ;  /* 0x0000000a0c0e7c28 */ /* 0x002fc80008000000 */
[----:B------:R-:W-:Y:S01]  /*1de0*/  DFMA R10, R8, R10, -UR8 ;  /* 0x80000008080a7e2b */ /* 0x000fe2000800000a */
[----:B------:R-:W-:Y:S01]  /*1df0*/  UMOV UR8, 0x3f36bb95 ;  /* 0x3f36bb9500087882 */ /* 0x000fe20000000000 */
[----:B------:R-:W-:-:S06]  /*1e00*/  UMOV UR9, 0x3fa7ee3d ;  /* 0x3fa7ee3d00097882 */ /* 0x000fcc0000000000 */
[----:B------:R-:W-:Y:S01]  /*1e10*/  DFMA R10, R8, R10, UR8 ;  /* 0x00000008080a7e2b */ /* 0x000fe2000800000a */
[----:B------:R-:W-:Y:S01]  /*1e20*/  UMOV UR8, 0xe04a9fd1 ;  /* 0xe04a9fd100087882 */ /* 0x000fe20000000000 */
[----:B------:R-:W-:-:S06]  /*1e30*/  UMOV UR9, 0x3faad32a ;  /* 0x3faad32a00097882 */ /* 0x000fcc0000000000 */
        /* <DEDUP_REMOVED lines=27> */
[----:B------:R-:W-:Y:S02]  /*1ff0*/  DMUL R10, R8, R10 ;  /* 0x0000000a080a7228 */ /* 0x000fe40000000000 */
[----:B------:R-:W-:-:S06]  /*2000*/  DFMA R8, R14, -R16, UR10 ;  /* 0x0000000a0e087e2b */ /* 0x000fcc0008000810 */
[----:B------:R-:W-:Y:S02]  /*2010*/  DFMA R10, R10, R4, R4 ;  /* 0x000000040a0a722b */ /* 0x000fe40000000004 */
[----:B------:R-:W-:-:S06]  /*2020*/  DFMA R4, R12, R8, R14 ;  /* 0x000000080c04722b */ /* 0x000fcc000000000e */
[----:B------:R-:W-:-:S04]  /*2030*/  DADD R8, -R10, UR8 ;  /* 0x000000080a087e29 */ /* 0x000fc80008000100 */
[----:B------:R-:W-:-:S05]  /*2040*/  FFMA R0, RZ, 2.1426990032196044922, R5 ;  /* 0x400921fbff007823 */ /* 0x000fca0000000005 */
[----:B------:R-:W-:Y:S02]  /*2050*/  FSETP.GT.AND P1, PT, |R0|, 1.469367938527859385e-39, PT ;  /* 0x001000000000780b */ /* 0x000fe40003f24200 */
[----:B------:R-:W-:Y:S02]  /*2060*/  FSEL R7, R9, R11, P0 ;  /* 0x0000000b09077208 */ /* 0x000fe40000000000 */
[----:B------:R-:W-:Y:S02]  /*2070*/  FSEL R2, R8, R10, P0 ;  /* 0x0000000a08027208 */ /* 0x000fe40000000000 */
[----:B------:R-:W-:-:S07]  /*2080*/  LOP3.LUT R3, R7, 0x80000000, R3, 0xb8, !PT ;  /* 0x8000000007037812 */ /* 0x000fce00078eb803 */
[----:B------:R-:W-:Y:S05]  /*2090*/  @P1 BRA P2, `(.L_x_48) ;  /* 0x0000000000241947 */ /* 0x000fea0001000000 */
[----:B------:R-:W0:Y:S01]  /*20a0*/  LDCU.64 UR8, c[0x3][0x90] ;  /* 0x00c01200ff0877ac */ /* 0x000e220008000a00 */
[----:B------:R-:W-:Y:S01]  /*20b0*/  IMAD.MOV.U32 R14, RZ, RZ, 0x54442d18 ;  /* 0x54442d18ff0e7424 */ /* 0x000fe200078e00ff */
[----:B------:R-:W-:Y:S01]  /*20c0*/  MOV R0, 0x2110 ;  /* 0x0000211000007802 */ /* 0x000fe20000000f00 */
[----:B------:R-:W-:Y:S02]  /*20d0*/  IMAD.MOV.U32 R15, RZ, RZ, 0x400921fb ;  /* 0x400921fbff0f7424 */ /* 0x000fe400078e00ff */
[----:B0-----:R-:W-:Y:S02]  /*20e0*/  IMAD.U32 R12, RZ, RZ, UR8 ;  /* 0x00000008ff0c7e24 */ /* 0x001fe4000f8e00ff */
[----:B------:R-:W-:-:S07]  /*20f0*/  IMAD.U32 R13, RZ, RZ, UR9 ;  /* 0x00000009ff0d7e24 */ /* 0x000fce000f8e00ff */
[----:B------:R-:W-:Y:S05]  /*2100*/  CALL.REL.NOINC `($__internal_0_$__cuda_sm20_div_rn_f64_full) ;  /* 0x0000001000047944 */ /* 0x000fea0003c00000 */
[----:B------:R-:W-:Y:S01]  /*2110*/  MOV R4, R42 ;  /* 0x0000002a00047202 */ /* 0x000fe20000000f00 */
[----:B------:R-:W-:-:S07]  /*2120*/  IMAD.MOV.U32 R5, RZ, RZ, R43 ;  /* 0x000000ffff057224 */ /* 0x000fce00078e002b */
.L_x_48:
[C---:B------:R-:W-:Y:S02]  /*2130*/  DADD R10, R38.reuse, -0.5 ;  /* 0xbfe00000260a7429 */ /* 0x040fe40000000000 */
[----:B------:R-:W-:-:S06]  /*2140*/  DADD R8, -R38, 1 ;  /* 0x3ff0000026087429 */ /* 0x000fcc0000000100 */
[----:B------:R-:W-:Y:S02]  /*2150*/  DFMA R2, R2, R4, R10 ;  /* 0x000000040202722b */ /* 0x000fe4000000000a */
[----:B------:R-:W-:-:S08]  /*2160*/  DMUL R8, R38, R8 ;  /* 0x0000000826087228 */ /* 0x000fd00000000000 */
[----:B------:R-:W-:-:S11]  /*2170*/  DFMA R2, R8, R2, RZ ;  /* 0x000000020802722b */ /* 0x000fd600000000ff */
.L_x_14:
[----:B------:R-:W-:Y:S05]  /*2180*/  BSYNC.RECONVERGENT B0 ;  /* 0x0000000000007941 */ /* 0x000fea0003800200 */
.L_x_13:
[----:B------:R-:W0:Y:S01]  /*2190*/  LDCU.64 UR8, c[0x3][0xa8] ;  /* 0x00c01500ff0877ac */ /* 0x000e220008000a00 */
[----:B------:R-:W-:Y:S01]  /*21a0*/  BSSY.RECONVERGENT B0, `(.L_x_49) ;  /* 0x0000007000007945 */ /* 0x000fe20003800200 */
[----:B------:R-:W-:Y:S01]  /*21b0*/  IMAD.MOV.U32 R5, RZ, RZ, 0x40000000 ;  /* 0x40000000ff057424 */ /* 0x000fe200078e00ff */
[----:B------:R-:W-:Y:S01]  /*21c0*/  MOV R0, 0x2210 ;  /* 0x0000221000007802 */ /* 0x000fe20000000f00 */
[----:B0-----:R-:W-:-:S10]  /*21d0*/  DADD R8, -RZ, |UR8| ;  /* 0x40000008ff087e29 */ /* 0x001fd40008000100 */
[----:B------:R-:W-:Y:S02]  /*21e0*/  IMAD.MOV.U32 R4, RZ, RZ, R8 ;  /* 0x000000ffff047224 */ /* 0x000fe400078e0008 */
[----:B------:R-:W-:-:S07]  /*21f0*/  IMAD.MOV.U32 R7, RZ, RZ, R9 ;  /* 0x000000ffff077224 */ /* 0x000fce00078e0009 */
[----:B------:R-:W-:Y:S05]  /*2200*/  CALL.REL.NOINC `($_Z12CalcTimeStepPdS_S_S_P17curandStateXORWOW$__internal_accurate_pow) ;  /* 0x0000001400307944 */ /* 0x000fea0003c00000 */
[----:B------:R-:W-:Y:S05]  /*2210*/  BSYNC.RECONVERGENT B0 ;  /* 0x0000000000007941 */ /* 0x000fea0003800200 */
.L_x_49:
[----:B------:R-:W2:Y:S01]  /*2220*/  LDG.E.64 R34, desc[UR6][R40.64+-0x21438] ;  /* 0xfdebc80628227981 */ /* 0x000ea2000c1e1b00 */
[----:B------:R-:W2:Y:S03]  /*2230*/  LDCU.128 UR8, c[0x3][0xc0] ;  /* 0x00c01800ff0877ac */ /* 0x000ea60008000c00 */
[----:B------:R-:W3:Y:S01]  /*2240*/  LDG.E.64 R44, desc[UR6][R40.64+-0x418] ;  /* 0xfffbe806282c7981 */ /* 0x000ee2000c1e1b00 */
[----:B------:R-:W0:Y:S03]  /*2250*/  LDCU.128 UR12, c[0x3][0xd0] ;  /* 0x00c01a00ff0c77ac */ /* 0x000e260008000c00 */
[----:B------:R-:W0:Y:S01]  /*2260*/  LDG.E.64 R42, desc[UR6][R40.64+0x20c08] ;  /* 0x020c0806282a7981 */ /* 0x000e22000c1e1b00 */
[----:B------:R-:W1:Y:S03]  /*2270*/  LDCU.64 UR4, c[0x3][0x190] ;  /* 0x00c03200ff0477ac */ /* 0x000e660008000a00 */
[----:B------:R-:W4:Y:S04]  /*2280*/  LDG.E.64 R36, desc[UR6][R40.64+-0x21028] ;  /* 0xfdefd80628247981 */ /* 0x000f28000c1e1b00 */
[----:B------:R-:W5:Y:S04]  /*2290*/  LDG.E.64 R32, desc[UR6][R40.64+-0x8] ;  /* 0xfffff80628207981 */ /* 0x000f68000c1e1b00 */
        /* <DEDUP_REMOVED lines=15> */
[----:B------:R-:W1:Y:S01]  /*2390*/  LDG.E.64 R50, desc[UR6][R40.64+0x21438] ;  /* 0x0214380628327981 */ /* 0x000e62000c1e1b00 */
[----:B--2---:R-:W-:-:S08]  /*23a0*/  DFMA R34, R34, UR8, RZ ;  /* 0x0000000822227c2b */ /* 0x004fd000080000ff */
[----:B---3--:R-:W-:Y:S01]  /*23b0*/  DFMA R44, R44, UR10, R34 ;  /* 0x0000000a2c2c7c2b */ /* 0x008fe20008000022 */
[----:B------:R-:W5:Y:S01]  /*23c0*/  LDCU.128 UR8, c[0x3][0xe0] ;  /* 0x00c01c00ff0877ac */ /* 0x000f620008000c00 */
[----:B------:R-:W2:Y:S06]  /*23d0*/  LDG.E.64 R34, desc[UR6][R40.64+0x20c18] ;  /* 0x020c180628227981 */ /* 0x000eac000c1e1b00 */
[----:B0-----:R-:W-:Y:S01]  /*23e0*/  DFMA R44, R42, UR12, R44 ;  /* 0x0000000c2a2c7c2b */ /* 0x001fe2000800002c */
[----:B------:R-:W3:Y:S07]  /*23f0*/  LDG.E.64 R42, desc[UR6][R40.64+0x8] ;  /* 0x00000806282a7981 */ /* 0x000eee000c1e1b00 */
[----:B----4-:R-:W-:Y:S01]  /*2400*/  DFMA R36, R36, UR14, R44 ;  /* 0x0000000e24247c2b */ /* 0x010fe2000800002c */
[----:B------:R-:W0:Y:S01]  /*2410*/  LDCU.128 UR12, c[0x3][0x100] ;  /* 0x00c02000ff0c77ac */ /* 0x000e220008000c00 */
[----:B------:R-:W4:Y:S06]  /*2420*/  LDG.E.64 R44, desc[UR6][R40.64+0x21028] ;  /* 0x02102806282c7981 */ /* 0x000f2c000c1e1b00 */
[----:B-----5:R-:W-:-:S02]  /*2430*/  DFMA R32, R32, UR8, R36 ;  /* 0x0000000820207c2b */ /* 0x020fc40008000024 */
[----:B------:R-:W5:Y:S06]  /*2440*/  LDG.E.64 R36, desc[UR6][R40.64+-0x20c08] ;  /* 0xfdf3f80628247981 */ /* 0x000f6c000c1e1b00 */
[----:B------:R-:W-:Y:S01]  /*2450*/  DFMA R52, R52, UR10, R32 ;  /* 0x0000000a34347c2b */ /* 0x000fe20008000020 */
[----:B------:R-:W0:Y:S01]  /*2460*/  LDCU.128 UR8, c[0x3][0xf0] ;  /* 0x00c01e00ff0877ac */ /* 0x000e220008000c00 */
[----:B------:R-:W5:Y:S06]  /*2470*/  LDG.E.64 R32, desc[UR6][R40.64+0x418] ;  /* 0x0004180628207981 */ /* 0x000f6c000c1e1b00 */
[----:B0-----:R-:W-:-:S08]  /*2480*/  DFMA R30, R30, UR8, R52 ;  /* 0x000000081e1e7c2b */ /* 0x001fd00008000034 */
[----:B------:R-:W-:Y:S01]  /*2490*/  DFMA R26, R26, UR10, R30 ;  /* 0x0000000a1a1a7c2b */ /* 0x000fe2000800001e */
[----:B------:R-:W0:Y:S07]  /*24a0*/  LDCU.128 UR8, c[0x3][0x110] ;  /* 0x00c02200ff0877ac */ /* 0x000e2e0008000c00 */
[----:B------:R-:W-:-:S08]  /*24b0*/  DFMA R24, R24, UR12, R26 ;  /* 0x0000000c18187c2b */ /* 0x000fd0000800001a */
[----:B------:R-:W-:Y:S01]  /*24c0*/  DFMA R22, R22, UR14, R24 ;  /* 0x0000000e16167c2b */ /* 0x000fe20008000018 */
[----:B------:R-:W1:Y:S07]  /*24d0*/  LDCU.128 UR12, c[0x3][0x120] ;  /* 0x00c02400ff0c77ac */ /* 0x000e6e0008000c00 */
[----:B0-----:R-:W-:-:S08]  /*24e0*/  DFMA R20, R20, UR8, R22 ;  /* 0x0000000814147c2b */ /* 0x001fd00008000016 */
[----:B------:R-:W-:Y:S01]  /*24f0*/  DFMA R18, R18, UR10, R20 ;  /* 0x0000000a12127c2b */ /* 0x000fe20008000014 */
[----:B------:R-:W0:Y:S07]  /*2500*/  LDCU.128 UR8, c[0x3][0x130] ;  /* 0x00c02600ff0877ac */ /* 0x000e2e0008000c00 */
[----:B-1----:R-:W-:Y:S02]  /*2510*/  DFMA R16, R16, UR12, R18 ;  /* 0x0000000c10107c2b */ /* 0x002fe40008000012 */
[----:B------:R-:W1:Y:S06]  /*2520*/  LDC.64 R18, c[0x3][0x50] ;  /* 0x00c01400ff127b82 */ /* 0x000e6c0000000a00 */
[----:B------:R-:W-:Y:S01]  /*2530*/  DFMA R16, R38, UR14, R16 ;  /* 0x0000000e26107c2b */ /* 0x000fe20008000010 */
[----:B------:R-:W0:Y:S07]  /*2540*/  LDCU.128 UR12, c[0x3][0x140] ;  /* 0x00c02800ff0c77ac */ /* 0x000e2e0008000c00 */
[----:B0-----:R-:W-:-:S02]  /*2550*/  DFMA R14, R14, UR8, R16 ;  /* 0x000000080e0e7c2b */ /* 0x001fc40008000010 */
[----:B------:R-:W0:Y:S06]  /*2560*/  LDC.64 R16, c[0x3][0xa8] ;  /* 0x00c02a00ff107b82 */ /* 0x000e2c0000000a00 */
[----:B------:R-:W-:Y:S01]  /*2570*/  DFMA R12, R12, UR10, R14 ;  /* 0x0000000a0c0c7c2b */ /* 0x000fe2000800000e */
[----:B------:R-:W1:Y:S07]  /*2580*/  LDCU.128 UR8, c[0x3][0x150] ;  /* 0x00c02a00ff0877ac */ /* 0x000e6e0008000c00 */
[----:B------:R-:W-:-:S08]  /*2590*/  DFMA R4, R4, UR12, R12 ;  /* 0x0000000c04047c2b */ /* 0x000fd0000800000c */
[----:B------:R-:W-:Y:S01]  /*25a0*/  DFMA R4, R10, UR14, R4 ;  /* 0x0000000e0a047c2b */ /* 0x000fe20008000004 */
[----:B------:R-:W2:Y:S07]  /*25b0*/  LDCU.128 UR12, c[0x3][0x160] ;  /* 0x00c02c00ff0c77ac */ /* 0x000eae0008000c00 */
[----:B-1----:R-:W-:Y:S02]  /*25c0*/  DFMA R4, R8, UR8, R4 ;  /* 0x0000000808047c2b */ /* 0x002fe40008000004 */
[----:B------:R-:W-:-:S06]  /*25d0*/  DMUL R18, R18, R18 ;  /* 0x0000001212127228 */ /* 0x000fcc0000000000 */
[----:B------:R-:W-:Y:S01]  /*25e0*/  DFMA R4, R48, UR10, R4 ;  /* 0x0000000a30047c2b */ /* 0x000fe20008000004 */
[----:B------:R-:W3:Y:S01]  /*25f0*/  LDCU.128 UR8, c[0x3][0x170] ;  /* 0x00c02e00ff0877ac */ /* 0x000ee20008000c00 */
[----:B------:R-:W1:Y:S01]  /*2600*/  MUFU.RCP64H R9, R19 ;  /* 0x0000001300097308 */ /* 0x000e620000001800 */
[----:B------:R-:W-:-:S06]  /*2610*/  IMAD.MOV.U32 R8, RZ, RZ, 0x1 ;  /* 0x00000001ff087424 */ /* 0x000fcc00078e00ff */
[----:B-1----:R-:W-:-:S08]  /*2620*/  DFMA R10, -R18, R8, 1 ;  /* 0x3ff00000120a742b */ /* 0x002fd00000000108 */
[----:B------:R-:W-:-:S08]  /*2630*/  DFMA R10, R10, R10, R10 ;  /* 0x0000000a0a0a722b */ /* 0x000fd0000000000a */
[----:B------:R-:W-:-:S08]  /*2640*/  DFMA R10, R8, R10, R8 ;  /* 0x0000000a080a722b */ /* 0x000fd00000000008 */
[----:B------:R-:W-:-:S08]  /*2650*/  DFMA R8, -R18, R10, 1 ;  /* 0x3ff000001208742b */ /* 0x000fd0000000010a */
[----:B------:R-:W-:Y:S02]  /*2660*/  DFMA R8, R10, R8, R10 ;  /* 0x000000080a08722b */ /* 0x000fe4000000000a */
[C---:B0-----:R-:W-:Y:S02]  /*2670*/  DSETP.NEU.AND P3, PT, R16.reuse, RZ, PT ;  /* 0x000000ff1000722a */ /* 0x041fe40003f6d000 */
[----:B------:R-:W-:Y:S02]  /*2680*/  DSETP.NEU.AND P1, PT, R16, 1, PT ;  /* 0x3ff000001000742a */ /* 0x000fe40003f2d000 */
[----:B--2---:R-:W-:-:S08]  /*2690*/  DFMA R4, R34, UR12, R4 ;  /* 0x0000000c22047c2b */ /* 0x004fd00008000004 */
[----:B------:R-:W-:Y:S01]  /*26a0*/  DFMA R4, R46, UR14, R4 ;  /* 0x0000000e2e047c2b */ /* 0x000fe20008000004 */
[----:B------:R-:W5:Y:S07]  /*26b0*/  LDCU.128 UR12, c[0x3][0x180] ;  /* 0x00c03000ff0c77ac */ /* 0x000f6e0008000c00 */
[----:B---3--:R-:W-:-:S08]  /*26c0*/  DFMA R4, R42, UR8, R4 ;  /* 0x000000082a047c2b */ /* 0x008fd00008000004 */
[----:B----4-:R-:W-:-:S08]  /*26d0*/  DFMA R4, R44, UR10, R4 ;  /* 0x0000000a2c047c2b */ /* 0x010fd00008000004 */
[----:B-----5:R-:W-:-:S08]  /*26e0*/  DFMA R4, R36, UR12, R4 ;  /* 0x0000000c24047c2b */ /* 0x020fd00008000004 */
[----:B------:R-:W-:-:S08]  /*26f0*/  DFMA R4, R32, UR14, R4 ;  /* 0x0000000e20047c2b */ /* 0x000fd00008000004 */
[----:B------:R-:W-:Y:S02]  /*2700*/  DFMA R12, R50, UR4, R4 ;  /* 0x00000004320c7c2b */ /* 0x000fe40008000004 */
[----:B------:R-:W-:-:S06]  /*2710*/  DADD R4, R16, 2 ;  /* 0x4000000010047429 */ /* 0x000fcc0000000000 */
[----:B------:R-:W-:-:S04]  /*2720*/  DMUL R10, R12, R8 ;  /* 0x000000080c0a7228 */ /* 0x000fc80000000000 */
[----:B------:R-:W-:-:S04]  /*2730*/  LOP3.LUT R4, R5, 0x7ff00000, RZ, 0xc0, !PT ;  /* 0x7ff0000005047812 */ /* 0x000fc800078ec0ff */
[----:B------:R-:W-:Y:S01]  /*2740*/  DFMA R14, -R18, R10, R12 ;  /* 0x0000000a120e722b */ /* 0x000fe2000000010c */
[----:B------:R-:W-:-:S07]  /*2750*/  ISETP.NE.AND P4, PT, R4, 0x7ff00000, PT ;  /* 0x7ff000000400780c */ /* 0x000fce0003f85270 */
[----:B------:R-:W-:Y:S01]  /*2760*/  DFMA R8, R8, R14, R10 ;  /* 0x0000000e0808722b */ /* 0x000fe2000000000a */
[----:B------:R-:W-:Y:S02]  /*2770*/  FSETP.GEU.AND P2, PT, |R13|, 6.5827683646048100446e-37, PT ;  /* 0x036000000d00780b */ /* 0x000fe40003f4e200 */
[----:B------:R-:W-:-:S07]  /*2780*/  @!P3 CS2R R28, SRZ ;  /* 0x00000000001cb805 */ /* 0x000fce000001ff00 */
[----:B------:R-:W-:-:S05]  /*2790*/  FFMA R0, RZ, R19, R9 ;  /* 0x00000013ff007223 */ /* 0x000fca0000000009 */
[----:B------:R-:W-:Y:S01]  /*27a0*/  FSETP.GT.AND P0, PT, |R0|, 1.469367938527859385e-39, PT ;  /* 0x001000000000780b */ /* 0x000fe20003f04200 */
[----:B------:R-:W-:-:S12]  /*27b0*/  @P4 BRA `(.L_x_50) ;  /* 0x0000000000184947 */ /* 0x000fd80003800000 */
[----:B------:R-:W-:-:S14]  /*27c0*/  DSETP.NAN.AND P3, PT, R16, R16, PT ;  /* 0x000000101000722a */ /* 0x000fdc0003f68000 */
[----:B------:R-:W-:Y:S01]  /*27d0*/  @P3 DADD R28, R16, 2 ;  /* 0x40000000101c3429 */ /* 0x000fe20000000000 */
[----:B------:R-:W-:Y:S10]  /*27e0*/  @P3 BRA `(.L_x_50) ;  /* 0x00000000000c3947 */ /* 0x000ff40003800000 */
[----:B------:R-:W-:-:S14]  /*27f0*/  DSETP.NEU.AND P3, PT, |R16|, +INF , PT ;  /* 0x7ff000001000742a */ /* 0x000fdc0003f6d200 */
[----:B------:R-:W-:Y:S02]  /*2800*/  @!P3 IMAD.MOV.U32 R28, RZ, RZ, 0x0 ;  /* 0x00000000ff1cb424 */ /* 0x000fe400078e00ff */
[----:B------:R-:W-:-:S07]  /*2810*/  @!P3 IMAD.MOV.U32 R29, RZ, RZ, 0x7ff00000 ;  /* 0x7ff00000ff1db424 */ /* 0x000fce00078e00ff */
.L_x_50:
[----:B------:R-:W-:Y:S01]  /*2820*/  BSSY.RECONVERGENT B0, `(.L_x_51) ;  /* 0x000000a000007945 */ /* 0x000fe20003800200 */
[----:B------:R-:W-:Y:S02]  /*2830*/  FSEL R4, R28, RZ, P1 ;  /* 0x000000ff1c047208 */ /* 0x000fe40000800000 */
[----:B------:R-:W-:Y:S01]  /*2840*/  FSEL R5, R29, 1.875, P1 ;  /* 0x3ff000001d057808 */ /* 0x000fe20000800000 */
[----:B------:R-:W-:Y:S06]  /*2850*/  @P0 BRA P2, `(.L_x_52) ;  /* 0x0000000000180947 */ /* 0x000fec0001000000 */
[----:B------:R-:W-:Y:S01]  /*2860*/  IMAD.MOV.U32 R14, RZ, RZ, R18 ;  /* 0x000000ffff0e7224 */ /* 0x000fe200078e0012 */
[----:B------:R-:W-:Y:S02]  /*2870*/  MOV R15, R19 ;  /* 0x00000013000f7202 */ /* 0x000fe40000000f00 */
[----:B------:R-:W-:-:S07]  /*2880*/  MOV R0, 0x28a0 ;  /* 0x000028a000007802 */ /* 0x000fce0000000f00 */
[----:B------:R-:W-:Y:S05]  /*2890*/  CALL.REL.NOINC `($__internal_0_$__cuda_sm20_div_rn_f64_full) ;  /* 0x0000000800207944 */ /* 0x000fea0003c00000 */
[----:B------:R-:W-:Y:S02]  /*28a0*/  IMAD.MOV.U32 R8, RZ, RZ, R42 ;  /* 0x000000ffff087224 */ /* 0x000fe400078e002a */
[----:B------:R-:W-:-:S07]  /*28b0*/  IMAD.MOV.U32 R9, RZ, RZ, R43 ;  /* 0x000000ffff097224 */ /* 0x000fce00078e002b */
.L_x_52:
[----:B------:R-:W-:Y:S05]  /*28c0*/  BSYNC.RECONVERGENT B0 ;  /* 0x0000000000007941 */ /* 0x000fea0003800200 */
.L_x_51:
[----:B------:R-:W0:Y:S01]  /*28d0*/  LDCU UR4, c[0x3][0xbc] ;  /* 0x00c01780ff0477ac */ /* 0x000e220008000800 */
[----:B------:R-:W1:Y:S01]  /*28e0*/  LDC.64 R14, c[0x3][0xb8] ;  /* 0x00c02e00ff0e7b82 */ /* 0x000e620000000a00 */
[----:B------:R-:W-:Y:S01]  /*28f0*/  IMAD.MOV.U32 R10, RZ, RZ, 0x1 ;  /* 0x00000001ff0a7424 */ /* 0x000fe200078e00ff */
[----:B------:R-:W-:Y:S01]  /*2900*/  DFMA R8, R8, R4, R2 ;  /* 0x000000040808722b */ /* 0x000fe20000000002 */
[----:B------:R-:W-:Y:S09]  /*2910*/  BSSY.RECONVERGENT B0, `(.L_x_53) ;  /* 0x0000017000007945 */ /* 0x000ff20003800200 */
[----:B------:R-:W-:Y:S01]  /*2920*/  FSETP.GEU.AND P1, PT, |R9|, 6.5827683646048100446e-37, PT ;  /* 0x036000000900780b */ /* 0x000fe20003f2e200 */
[----:B0-----:R-:W1:Y:S02]  /*2930*/  MUFU.RCP64H R11, UR4 ;  /* 0x00000004000b7d08 */ /* 0x001e640008001800 */
[----:B-1----:R-:W-:-:S08]  /*2940*/  DFMA R12, R10, -R14, 1 ;  /* 0x3ff000000a0c742b */ /* 0x002fd0000000080e */
[----:B------:R-:W-:-:S08]  /*2950*/  DFMA R12, R12, R12, R12 ;  /* 0x0000000c0c0c722b */ /* 0x000fd0000000000c */
[----:B------:R-:W-:-:S08]  /*2960*/  DFMA R12, R10, R12, R10 ;  /* 0x0000000c0a0c722b */ /* 0x000fd0000000000a */
[----:B------:R-:W-:-:S08]  /*2970*/  DFMA R10, R12, -R14, 1 ;  /* 0x3ff000000c0a742b */ /* 0x000fd0000000080e */
[----:B------:R-:W-:-:S08]  /*2980*/  DFMA R10, R12, R10, R12 ;  /* 0x0000000a0c0a722b */ /* 0x000fd0000000000c */
[----:B------:R-:W-:-:S08]  /*2990*/  DMUL R2, R8, R10 ;  /* 0x0000000a08027228 */ /* 0x000fd00000000000 */
[----:B------:R-:W-:-:S08]  /*29a0*/  DFMA R4, R2, -R14, R8 ;  /* 0x8000000e0204722b */ /* 0x000fd00000000008 */
[----:B------:R-:W-:-:S10]  /*29b0*/  DFMA R2, R10, R4, R2 ;  /* 0x000000040a02722b */ /* 0x000fd40000000002 */
[----:B------:R-:W-:-:S05]  /*29c0*/  FFMA R0, RZ, UR4, R3 ;  /* 0x00000004ff007c23 */ /* 0x000fca0008000003 */
[----:B------:R-:W-:-:S13]  /*29d0*/  FSETP.GT.AND P0, PT, |R0|, 1.469367938527859385e-39, PT ;  /* 0x001000000000780b */ /* 0x000fda0003f04200 */
[----:B------:R-:W-:Y:S05]  /*29e0*/  @P0 BRA P1, `(.L_x_54) ;  /* 0x0000000000240947 */ /* 0x000fea0000800000 */
[----:B------:R-:W0:Y:S01]  /*29f0*/  LDCU.64 UR4, c[0x3][0xb8] ;  /* 0x00c01700ff0477ac */ /* 0x000e220008000a00 */
[----:B------:R-:W-:Y:S01]  /*2a00*/  IMAD.MOV.U32 R12, RZ, RZ, R8 ;  /* 0x000000ffff0c7224 */ /* 0x000fe200078e0008 */
[----:B------:R-:W-:Y:S01]  /*2a10*/  MOV R0, 0x2a60 ;  /* 0x00002a6000007802 */ /* 0x000fe20000000f00 */
[----:B------:R-:W-:Y:S02]  /*2a20*/  IMAD.MOV.U32 R13, RZ, RZ, R9 ;  /* 0x000000ffff0d7224 */ /* 0x000fe400078e0009 */
[----:B0-----:R-:W-:Y:S02]  /*2a30*/  IMAD.U32 R14, RZ, RZ, UR4 ;  /* 0x00000004ff0e7e24 */ /* 0x001fe4000f8e00ff */
[----:B------:R-:W-:-:S07]  /*2a40*/  IMAD.U32 R15, RZ, RZ, UR5 ;  /* 0x00000005ff0f7e24 */ /* 0x000fce000f8e00ff */
[----:B------:R-:W-:Y:S05]  /*2a50*/  CALL.REL.NOINC `($__internal_0_$__cuda_sm20_div_rn_f64_full) ;  /* 0x0000000400b07944 */ /* 0x000fea0003c00000 */
[----:B------:R-:W-:Y:S01]  /*2a60*/  IMAD.MOV.U32 R2, RZ, RZ, R42 ;  /* 0x000000ffff027224 */ /* 0x000fe200078e002a */
[----:B------:R-:W-:-:S07]  /*2a70*/  MOV R3, R43 ;  /* 0x0000002b00037202 */ /* 0x000fce0000000f00 */
.L_x_54:
[----:B------:R-:W-:Y:S05]  /*2a80*/  BSYNC.RECONVERGENT B0 ;  /* 0x0000000000007941 */ /* 0x000fea0003800200 */
.L_x_53:
[----:B------:R-:W0:Y:S01]  /*2a90*/  LDC.64 R10, c[0x0][0x388] ;  /* 0x0000e200ff0a7b82 */ /* 0x000e220000000a00 */
[----:B------:R-:W1:Y:S01]  /*2aa0*/  LDCU.128 UR8, c[0x3][0xc0] ;  /* 0x00c01800ff0877ac */ /* 0x000e620008000c00 */
[----:B------:R-:W2:Y:S06]  /*2ab0*/  LDCU.128 UR12, c[0x3][0xd0] ;  /* 0x00c01a00ff0c77ac */ /* 0x000eac0008000c00 */
[----:B------:R-:W3:Y:S01]  /*2ac0*/  LDC.64 R8, c[0x0][0x390] ;  /* 0x0000e400ff087b82 */ /* 0x000ee20000000a00 */
[----:B------:R-:W4:Y:S01]  /*2ad0*/  LDCU.64 UR4, c[0x3][0x190] ;  /* 0x00c03200ff0477ac */ /* 0x000f220008000a00 */
[----:B0-----:R-:W-:-:S05]  /*2ae0*/  IMAD.WIDE R10, R6, 0x8, R10 ;  /* 0x00000008060a7825 */ /* 0x001fca00078e020a */
[----:B------:R-:W5:Y:S02]  /*2af0*/  LDG.E.64 R4, desc[UR6][R10.64] ;  /* 0x000000060a047981 */ /* 0x000f64000c1e1b00 */
[----:B-----5:R-:W-:Y:S01]  /*2b00*/  DADD R12, R4, R2 ;  /* 0x00000000040c7229 */ /* 0x020fe20000000002 */
[----:B---3--:R-:W-:-:S06]  /*2b10*/  IMAD.WIDE R4, R6, 0x8, R8 ;  /* 0x0000000806047825 */ /* 0x008fcc00078e0208 */
[----:B------:R0:W-:Y:S04]  /*2b20*/  STG.E.64 desc[UR6][R10.64], R12 ;  /* 0x0000000c0a007986 */ /* 0x0001e8000c101b06 */
[----:B------:R-:W1:Y:S04]  /*2b30*/  LDG.E.64 R44, desc[UR6][R4.64+-0x21438] ;  /* 0xfdebc806042c7981 */ /* 0x000e68000c1e1b00 */
[----:B------:R-:W3:Y:S04]  /*2b40*/  LDG.E.64 R50, desc[UR6][R4.64+-0x418] ;  /* 0xfffbe80604327981 */ /* 0x000ee8000c1e1b00 */
[----:B------:R-:W2:Y:S04]  /*2b50*/  LDG.E.64 R42, desc[UR6][R4.64+0x20c08] ;  /* 0x020c0806042a7981 */ /* 0x000ea8000c1e1b00 */
[----:B------:R-:W5:Y:S04]  /*2b60*/  LDG.E.64 R46, desc[UR6][R4.64+-0x21028] ;  /* 0xfdefd806042e7981 */ /* 0x000f68000c1e1b00 */
[----:B------:R-:W4:Y:S04]  /*2b70*/  LDG.E.64 R48, desc[UR6][R4.64+-0x8] ;  /* 0xfffff80604307981 */ /* 0x000f28000c1e1b00 */
        /* <DEDUP_REMOVED lines=14> */
[----:B0-----:R-:W4:Y:S04]  /*2c60*/  LDG.E.64 R12, desc[UR6][R4.64+-0x408] ;  /* 0xfffbf806040c7981 */ /* 0x001f28000c1e1b00 */
[----:B------:R-:W4:Y:S01]  /*2c70*/  LDG.E.64 R10, desc[UR6][R4.64+0x20c18] ;  /* 0x020c1806040a7981 */ /* 0x000f22000c1e1b00 */
[----:B-1----:R-:W-:-:S08]  /*2c80*/  DFMA R44, R44, UR8, RZ ;  /* 0x000000082c2c7c2b */ /* 0x002fd000080000ff */
[----:B---3--:R-:W-:Y:S01]  /*2c90*/  DFMA R44, R50, UR10, R44 ;  /* 0x0000000a322c7c2b */ /* 0x008fe2000800002c */
[----:B------:R-:W4:Y:S07]  /*2ca0*/  LDCU.128 UR8, c[0x3][0xe0] ;  /* 0x00c01c00ff0877ac */ /* 0x000f2e0008000c00 */
[----:B--2---:R-:W-:Y:S02]  /*2cb0*/  DFMA R50, R42, UR12, R44 ;  /* 0x0000000c2a327c2b */ /* 0x004fe4000800002c */
[----:B------:R-:W2:Y:S04]  /*2cc0*/  LDG.E.64 R44, desc[UR6][R4.64+-0x21018] ;  /* 0xfdefe806042c7981 */ /* 0x000ea8000c1e1b00 */
[----:B------:R-:W3:Y:S02]  /*2cd0*/  LDG.E.64 R42, desc[UR6][R4.64+0x8] ;  /* 0x00000806042a7981 */ /* 0x000ee4000c1e1b00 */
[----:B-----5:R-:W-:Y:S01]  /*2ce0*/  DFMA R50, R46, UR14, R50 ;  /* 0x0000000e2e327c2b */ /* 0x020fe20008000032 */
[----:B------:R-:W0:Y:S01]  /*2cf0*/  LDCU.128 UR12, c[0x3][0x100] ;  /* 0x00c02000ff0c77ac */ /* 0x000e220008000c00 */
[----:B------:R-:W5:Y:S06]  /*2d00*/  LDG.E.64 R46, desc[UR6][R4.64+0x21028] ;  /* 0x02102806042e7981 */ /* 0x000f6c000c1e1b00 */
[----:B----4-:R-:W-:Y:S01]  /*2d10*/  DFMA R50, R48, UR8, R50 ;  /* 0x0000000830327c2b */ /* 0x010fe20008000032 */
[----:B------:R-:W4:Y:S07]  /*2d20*/  LDG.E.64 R48, desc[UR6][R4.64+-0x20c08] ;  /* 0xfdf3f80604307981 */ /* 0x000f2e000c1e1b00 */
[----:B------:R-:W-:Y:S01]  /*2d30*/  DFMA R52, R40, UR10, R50 ;  /* 0x0000000a28347c2b */ /* 0x000fe20008000032 */
[----:B------:R-:W1:Y:S01]  /*2d40*/  LDCU.128 UR8, c[0x3][0xf0] ;  /* 0x00c01e00ff0877ac */ /* 0x000e620008000c00 */
[----:B------:R-:W4:Y:S04]  /*2d50*/  LDG.E.64 R40, desc[UR6][R4.64+0x418] ;  /* 0x0004180604287981 */ /* 0x000f28000c1e1b00 */
[----:B------:R0:W4:Y:S02]  /*2d60*/  LDG.E.64 R50, desc[UR6][R4.64+0x21438] ;  /* 0x0214380604327981 */ /* 0x000124000c1e1b00 */
[----:B-1----:R-:W-:-:S08]  /*2d70*/  DFMA R8, R8, UR8, R52 ;  /* 0x0000000808087c2b */ /* 0x002fd00008000034 */
[----:B------:R-:W-:Y:S01]  /*2d80*/  DFMA R8, R38, UR10, R8 ;  /* 0x0000000a26087c2b */ /* 0x000fe20008000008 */
[----:B------:R-:W1:Y:S07]  /*2d90*/  LDCU.128 UR8, c[0x3][0x110] ;  /* 0x00c02200ff0877ac */ /* 0x000e6e0008000c00 */
[----:B0-----:R-:W-:-:S08]  /*2da0*/  DFMA R8, R36, UR12, R8 ;  /* 0x0000000c24087c2b */ /* 0x001fd00008000008 */
[----:B------:R-:W-:Y:S01]  /*2db0*/  DFMA R8, R34, UR14, R8 ;  /* 0x0000000e22087c2b */ /* 0x000fe20008000008 */
[----:B------:R-:W0:Y:S07]  /*2dc0*/  LDCU.128 UR12, c[0x3][0x120] ;  /* 0x00c02400ff0c77ac */ /* 0x000e2e0008000c00 */
        /* <DEDUP_REMOVED lines=12> */
[----:B-1----:R-:W-:Y:S01]  /*2e90*/  DFMA R8, R14, UR8, R8 ;  /* 0x000000080e087c2b */ /* 0x002fe20008000008 */
[----:B------:R-:W1:Y:S07]  /*2ea0*/  MUFU.RCP64H R5, R19 ;  /* 0x0000001300057308 */ /* 0x000e6e0000001800 */
[----:B------:R-:W-:Y:S01]  /*2eb0*/  DFMA R8, R12, UR10, R8 ;  /* 0x0000000a0c087c2b */ /* 0x000fe20008000008 */
[----:B------:R-:W3:Y:S07]  /*2ec0*/  LDCU.128 UR8, c[0x3][0x170] ;  /* 0x00c02e00ff0877ac */ /* 0x000eee0008000c00 */
[----:B0-----:R-:W-:Y:S01]  /*2ed0*/  DFMA R8, R10, UR12, R8 ;  /* 0x0000000c0a087c2b */ /* 0x001fe20008000008 */
[----:B------:R-:W-:-:S06]  /*2ee0*/  IMAD.MOV.U32 R4, RZ, RZ, 0x1 ;  /* 0x00000001ff047424 */ /* 0x000fcc00078e00ff */
[----:B-1----:R-:W-:-:S08]  /*2ef0*/  DFMA R10, -R18, R4, 1 ;  /* 0x3ff00000120a742b */ /* 0x002fd00000000104 */
[----:B------:R-:W-:-:S08]  /*2f00*/  DFMA R10, R10, R10, R10 ;  /* 0x0000000a0a0a722b */ /* 0x000fd0000000000a */
[----:B------:R-:W-:-:S08]  /*2f10*/  DFMA R10, R4, R10, R4 ;  /* 0x0000000a040a722b */ /* 0x000fd00000000004 */
[----:B------:R-:W-:-:S08]  /*2f20*/  DFMA R4, -R18, R10, 1 ;  /* 0x3ff000001204742b */ /* 0x000fd0000000010a */
[----:B------:R-:W-:Y:S01]  /*2f30*/  DFMA R10, R10, R4, R10 ;  /* 0x000000040a0a722b */ /* 0x000fe2000000000a */
[----:B------:R-:W-:Y:S01]  /*2f40*/  BSSY.RECONVERGENT B0, `(.L_x_55) ;  /* 0x0000015000007945 */ /* 0x000fe20003800200 */
[----:B--2---:R-:W-:Y:S01]  /*2f50*/  DFMA R8, R44, UR14, R8 ;  /* 0x0000000e2c087c2b */ /* 0x004fe20008000008 */
[----:B------:R-:W4:Y:S07]  /*2f60*/  LDCU.128 UR12, c[0x3][0x180] ;  /* 0x00c03000ff0c77ac */ /* 0x000f2e0008000c00 */
[----:B---3--:R-:W-:-:S08]  /*2f70*/  DFMA R8, R42, UR8, R8 ;  /* 0x000000082a087c2b */ /* 0x008fd00008000008 */
[----:B-----5:R-:W-:-:S08]  /*2f80*/  DFMA R8, R46, UR10, R8 ;  /* 0x0000000a2e087c2b */ /* 0x020fd00008000008 */
[----:B----4-:R-:W-:-:S08]  /*2f90*/  DFMA R8, R48, UR12, R8 ;  /* 0x0000000c30087c2b */ /* 0x010fd00008000008 */
[----:B------:R-:W-:-:S08]  /*2fa0*/  DFMA R8, R40, UR14, R8 ;  /* 0x0000000e28087c2b */ /* 0x000fd00008000008 */
[----:B------:R-:W-:-:S08]  /*2fb0*/  DFMA R12, R50, UR4, R8 ;  /* 0x00000004320c7c2b */ /* 0x000fd00008000008 */
[----:B------:R-:W-:-:S08]  /*2fc0*/  DMUL R4, R10, R12 ;  /* 0x0000000c0a047228 */ /* 0x000fd00000000000 */
[----:B------:R-:W-:-:S08]  /*2fd0*/  DFMA R8, -R18, R4, R12 ;  /* 0x000000041208722b */ /* 0x000fd0000000010c */
[----:B------:R-:W-:Y:S01]  /*2fe0*/  DFMA R4, R10, R8, R4 ;  /* 0x000000080a04722b */ /* 0x000fe20000000004 */
[----:B------:R-:W-:-:S09]  /*2ff0*/  FSETP.GEU.AND P1, PT, |R13|, 6.5827683646048100446e-37, PT ;  /* 0x036000000d00780b */ /* 0x000fd20003f2e200 */
[----:B------:R-:W-:-:S05]  /*3000*/  FFMA R0, RZ, R19, R5 ;  /* 0x00000013ff007223 */ /* 0x000fca0000000005 */
[----:B------:R-:W-:-:S13]  /*3010*/  FSETP.GT.AND P0, PT, |R0|, 1.469367938527859385e-39, PT ;  /* 0x001000000000780b */ /* 0x000fda0003f04200 */
[----:B------:R-:W-:Y:S05]  /*3020*/  @P0 BRA P1, `(.L_x_56) ;  /* 0x0000000000180947 */ /* 0x000fea0000800000 */
[----:B------:R-:W-:Y:S01]  /*3030*/  IMAD.MOV.U32 R14, RZ, RZ, R18 ;  /* 0x000000ffff0e7224 */ /* 0x000fe200078e0012 */
[----:B------:R-:W-:Y:S01]  /*3040*/  MOV R0, 0x3070 ;  /* 0x0000307000007802 */ /* 0x000fe20000000f00 */
[----:B------:R-:W-:-:S07]  /*3050*/  IMAD.MOV.U32 R15, RZ, RZ, R19 ;  /* 0x000000ffff0f7224 */ /* 0x000fce00078e0013 */
[----:B------:R-:W-:Y:S05]  /*3060*/  CALL.REL.NOINC `($__internal_0_$__cuda_sm20_div_rn_f64_full) ;  /* 0x00000000002c7944 */ /* 0x000fea0003c00000 */
[----:B------:R-:W-:Y:S02]  /*3070*/  IMAD.MOV.U32 R4, RZ, RZ, R42 ;  /* 0x000000ffff047224 */ /* 0x000fe400078e002a */
[----:B------:R-:W-:-:S07]  /*3080*/  IMAD.MOV.U32 R5, RZ, RZ, R43 ;  /* 0x000000ffff057224 */ /* 0x000fce00078e002b */
.L_x_56:
[----:B------:R-:W-:Y:S05]  /*3090*/  BSYNC.RECONVERGENT B0 ;  /* 0x0000000000007941 */ /* 0x000fea0003800200 */
.L_x_55:
[----:B------:R-:W0:Y:S01]  /*30a0*/  LDC.64 R8, c[0x0][0x398] ;  /* 0x0000e600ff087b82 */ /* 0x000e220000000a00 */
[----:B------:R-:W1:Y:S01]  /*30b0*/  LDCU.64 UR4, c[0x3][0xb0] ;  /* 0x00c01600ff0477ac */ /* 0x000e620008000a00 */
[----:B0-----:R-:W-:-:S05]  /*30c0*/  IMAD.WIDE R6, R6, 0x8, R8 ;  /* 0x0000000806067825 */ /* 0x001fca00078e0208 */
[----:B------:R-:W2:Y:S01]  /*30d0*/  LDG.E.64 R8, desc[UR6][R6.64] ;  /* 0x0000000606087981 */ /* 0x000ea2000c1e1b00 */
[----:B-1----:R-:W-:-:S08]  /*30e0*/  DFMA R2, R2, UR4, R4 ;  /* 0x0000000402027c2b */ /* 0x002fd00008000004 */
[----:B--2---:R-:W-:-:S07]  /*30f0*/  DADD R2, R2, R8 ;  /* 0x0000000002027229 */ /* 0x004fce0000000008 */
[----:B------:R-:W-:Y:S01]  /*3100*/  STG.E.64 desc[UR6][R6.64], R2 ;  /* 0x0000000206007986 */ /* 0x000fe2000c101b06 */
[----:B------:R-:W-:Y:S05]  /*3110*/  EXIT ;  /* 0x000000000000794d */ /* 0x000fea0003800000 */
        .weak           $__internal_0_$__cuda_sm20_div_rn_f64_full
        .type           $__internal_0_$__cuda_sm20_div_rn_f64_full,@function
        .size           $__internal_0_$__cuda_sm20_div_rn_f64_full,($_Z12CalcTimeStepPdS_S_S_P17curandStateXORWOW$__internal_accurate_pow - $__internal_0_$__cuda_sm20_div_rn_f64_full)
$__internal_0_$__cuda_sm20_div_rn_f64_full:
[C---:B------:R-:W-:Y:S01]  /*3120*/  FSETP.GEU.AND P0, PT, |R15|.reuse, 1.469367938527859385e-39, PT ;  /* 0x001000000f00780b */ /* 0x040fe20003f0e200 */
[----:B------:R-:W-:Y:S01]  /*3130*/  IMAD.MOV.U32 R42, RZ, RZ, 0x1 ;  /* 0x00000001ff2a7424 */ /* 0x000fe200078e00ff */
[----:B------:R-:W-:Y:S01]  /*3140*/  LOP3.LUT R16, R15, 0x800fffff, RZ, 0xc0, !PT ;  /* 0x800fffff0f107812 */ /* 0x000fe200078ec0ff */
[----:B------:R-:W-:Y:S01]  /*3150*/  BSSY.RECONVERGENT B3, `(.L_x_57) ;  /* 0x0000054000037945 */ /* 0x000fe20003800200 */
[C---:B------:R-:W-:Y:S02]  /*3160*/  FSETP.GEU.AND P2, PT, |R13|.reuse, 1.469367938527859385e-39, PT ;  /* 0x001000000d00780b */ /* 0x040fe40003f4e200 */
[----:B------:R-:W-:Y:S01]  /*3170*/  LOP3.LUT R17, R16, 0x3ff00000, RZ, 0xfc, !PT ;  /* 0x3ff0000010117812 */ /* 0x000fe200078efcff */
[----:B------:R-:W-:Y:S01]  /*3180*/  IMAD.MOV.U32 R16, RZ, RZ, R14 ;  /* 0x000000ffff107224 */ /* 0x000fe200078e000e */
[----:B------:R-:W-:Y:S02]  /*3190*/  LOP3.LUT R7, R13, 0x7ff00000, RZ, 0xc0, !PT ;  /* 0x7ff000000d077812 */ /* 0x000fe400078ec0ff */
[----:B------:R-:W-:-:S03]  /*31a0*/  LOP3.LUT R48, R15, 0x7ff00000, RZ, 0xc0, !PT ;  /* 0x7ff000000f307812 */ /* 0x000fc600078ec0ff */
[----:B------:R-:W-:Y:S01]  /*31b0*/  @!P0 DMUL R16, R14, 8.98846567431157953865e+307 ;  /* 0x7fe000000e108828 */ /* 0x000fe20000000000 */
[----:B------:R-:W-:-:S03]  /*31c0*/  ISETP.GE.U32.AND P1, PT, R7, R48, PT ;  /* 0x000000300700720c */ /* 0x000fc60003f26070 */
[----:B------:R-:W-:Y:S01]  /*31d0*/  @!P2 LOP3.LUT R8, R15, 0x7ff00000, RZ, 0xc0, !PT ;  /* 0x7ff000000f08a812 */ /* 0x000fe200078ec0ff */
[----:B------:R-:W-:Y:S01]  /*31e0*/  @!P2 IMAD.MOV.U32 R44, RZ, RZ, RZ ;  /* 0x000000ffff2ca224 */ /* 0x000fe200078e00ff */
[----:B------:R-:W0:Y:S02]  /*31f0*/  MUFU.RCP64H R43, R17 ;  /* 0x00000011002b7308 */ /* 0x000e240000001800 */
[----:B------:R-:W-:Y:S01]  /*3200*/  @!P2 ISETP.GE.U32.AND P3, PT, R7, R8, PT ;  /* 0x000000080700a20c */ /* 0x000fe20003f66070 */
[----:B------:R-:W-:Y:S01]  /*3210*/  IMAD.MOV.U32 R8, RZ, RZ, 0x1ca00000 ;  /* 0x1ca00000ff087424 */ /* 0x000fe200078e00ff */
[----:B------:R-:W-:-:S04]  /*3220*/  @!P0 LOP3.LUT R48, R17, 0x7ff00000, RZ, 0xc0, !PT ;  /* 0x7ff0000011308812 */ /* 0x000fc800078ec0ff */
[----:B------:R-:W-:Y:S01]  /*3230*/  @!P2 SEL R9, R8, 0x63400000, !P3 ;  /* 0x634000000809a807 */ /* 0x000fe20005800000 */
[----:B------:R-:W-:-:S03]  /*3240*/  VIADD R49, R48, 0xffffffff ;  /* 0xffffffff30317836 */ /* 0x000fc60000000000 */
[----:B------:R-:W-:-:S04]  /*3250*/  @!P2 LOP3.LUT R9, R9, 0x80000000, R13, 0xf8, !PT ;  /* 0x800000000909a812 */ /* 0x000fc800078ef80d */
[----:B------:R-:W-:Y:S01]  /*3260*/  @!P2 LOP3.LUT R45, R9, 0x100000, RZ, 0xfc, !PT ;  /* 0x00100000092da812 */ /* 0x000fe200078efcff */
[----:B0-----:R-:W-:Y:S01]  /*3270*/  DFMA R10, R42, -R16, 1 ;  /* 0x3ff000002a0a742b */ /* 0x001fe20000000810 */
[----:B------:R-:W-:-:S07]  /*3280*/  IMAD.MOV.U32 R9, RZ, RZ, R7 ;  /* 0x000000ffff097224 */ /* 0x000fce00078e0007 */
[----:B------:R-:W-:-:S08]  /*3290*/  DFMA R10, R10, R10, R10 ;  /* 0x0000000a0a0a722b */ /* 0x000fd0000000000a */
[----:B------:R-:W-:Y:S01]  /*32a0*/  DFMA R42, R42, R10, R42 ;  /* 0x0000000a2a2a722b */ /* 0x000fe2000000002a */
[----:B------:R-:W-:Y:S02]  /*32b0*/  SEL R11, R8, 0x63400000, !P1 ;  /* 0x63400000080b7807 */ /* 0x000fe40004800000 */
[----:B------:R-:W-:Y:S02]  /*32c0*/  MOV R10, R12 ;  /* 0x0000000c000a7202 */ /* 0x000fe40000000f00 */
[----:B------:R-:W-:-:S03]  /*32d0*/  LOP3.LUT R11, R11, 0x800fffff, R13, 0xf8, !PT ;  /* 0x800fffff0b0b7812 */ /* 0x000fc600078ef80d */
[----:B------:R-:W-:-:S03]  /*32e0*/  DFMA R46, R42, -R16, 1 ;  /* 0x3ff000002a2e742b */ /* 0x000fc60000000810 */
[----:B------:R-:W-:-:S05]  /*32f0*/  @!P2 DFMA R10, R10, 2, -R44 ;  /* 0x400000000a0aa82b */ /* 0x000fca000000082c */
[----:B------:R-:W-:-:S05]  /*3300*/  DFMA R42, R42, R46, R42 ;  /* 0x0000002e2a2a722b */ /* 0x000fca000000002a */
[----:B------:R-:W-:-:S03]  /*3310*/  @!P2 LOP3.LUT R9, R11, 0x7ff00000, RZ, 0xc0, !PT ;  /* 0x7ff000000b09a812 */ /* 0x000fc600078ec0ff */
[----:B------:R-:W-:Y:S02]  /*3320*/  DMUL R44, R42, R10 ;  /* 0x0000000a2a2c7228 */ /* 0x000fe40000000000 */
[----:B------:R-:W-:-:S05]  /*3330*/  VIADD R46, R9, 0xffffffff ;  /* 0xffffffff092e7836 */ /* 0x000fca0000000000 */
[----:B------:R-:W-:Y:S01]  /*3340*/  ISETP.GT.U32.AND P0, PT, R46, 0x7feffffe, PT ;  /* 0x7feffffe2e00780c */ /* 0x000fe20003f04070 */
[----:B------:R-:W-:-:S03]  /*3350*/  DFMA R46, R44, -R16, R10 ;  /* 0x800000102c2e722b */ /* 0x000fc6000000000a */
[----:B------:R-:W-:-:S05]  /*3360*/  ISETP.GT.U32.OR P0, PT, R49, 0x7feffffe, P0 ;  /* 0x7feffffe3100780c */ /* 0x000fca0000704470 */
[----:B------:R-:W-:-:S08]  /*3370*/  DFMA R46, R42, R46, R44 ;  /* 0x0000002e2a2e722b */ /* 0x000fd0000000002c */
[----:B------:R-:W-:Y:S05]  /*3380*/  @P0 BRA `(.L_x_58) ;  /* 0x00000000006c0947 */ /* 0x000fea0003800000 */
[----:B------:R-:W-:-:S04]  /*3390*/  LOP3.LUT R12, R15, 0x7ff00000, RZ, 0xc0, !PT ;  /* 0x7ff000000f0c7812 */ /* 0x000fc800078ec0ff */
[CC--:B------:R-:W-:Y:S02]  /*33a0*/  VIADDMNMX R9, R7.reuse, -R12.reuse, 0xb9600000, !PT ;  /* 0xb960000007097446 */ /* 0x0c0fe4000780090c */
[----:B------:R-:W-:Y:S02]  /*33b0*/  ISETP.GE.U32.AND P0, PT, R7, R12, PT ;  /* 0x0000000c0700720c */ /* 0x000fe40003f06070 */
[----:B------:R-:W-:Y:S02]  /*33c0*/  VIMNMX R7, PT, PT, R9, 0x46a00000, PT ;  /* 0x46a0000009077848 */ /* 0x000fe40003fe0100 */
[----:B------:R-:W-:-:S05]  /*33d0*/  SEL R8, R8, 0x63400000, !P0 ;  /* 0x6340000008087807 */ /* 0x000fca0004000000 */
[----:B------:R-:W-:Y:S02]  /*33e0*/  IMAD.IADD R7, R7, 0x1, -R8 ;  /* 0x0000000107077824 */ /* 0x000fe400078e0a08 */
[----:B------:R-:W-:Y:S02]  /*33f0*/  IMAD.MOV.U32 R8, RZ, RZ, RZ ;  /* 0x000000ffff087224 */ /* 0x000fe400078e00ff */
[----:B------:R-:W-:-:S06]  /*3400*/  VIADD R9, R7, 0x7fe00000 ;  /* 0x7fe0000007097836 */ /* 0x000fcc0000000000 */
[----:B------:R-:W-:-:S10]  /*3410*/  DMUL R42, R46, R8 ;  /* 0x000000082e2a7228 */ /* 0x000fd40000000000 */
[----:B------:R-:W-:-:S13]  /*3420*/  FSETP.GTU.AND P0, PT, |R43|, 1.469367938527859385e-39, PT ;  /* 0x001000002b00780b */ /* 0x000fda0003f0c200 */
[----:B------:R-:W-:Y:S05]  /*3430*/  @P0 BRA `(.L_x_59) ;  /* 0x0000000000940947 */ /* 0x000fea0003800000 */
[----:B------:R-:W-:-:S06]  /*3440*/  DFMA R10, R46, -R16, R10 ;  /* 0x800000102e0a722b */ /* 0x000fcc000000000a */
[----:B------:R-:W-:-:S04]  /*3450*/  IMAD.MOV.U32 R10, RZ, RZ, RZ ;  /* 0x000000ffff0a7224 */ /* 0x000fc800078e00ff */
[C---:B------:R-:W-:Y:S02]  /*3460*/  FSETP.NEU.AND P0, PT, R11.reuse, RZ, PT ;  /* 0x000000ff0b00720b */ /* 0x040fe40003f0d000 */
[----:B------:R-:W-:-:S04]  /*3470*/  LOP3.LUT R15, R11, 0x80000000, R15, 0x48, !PT ;  /* 0x800000000b0f7812 */ /* 0x000fc800078e480f */
[----:B------:R-:W-:-:S07]  /*3480*/  LOP3.LUT R11, R15, R9, RZ, 0xfc, !PT ;  /* 0x000000090f0b7212 */ /* 0x000fce00078efcff */
[----:B------:R-:W-:Y:S05]  /*3490*/  @!P0 BRA `(.L_x_59) ;  /* 0x00000000007c8947 */ /* 0x000fea0003800000 */
[C---:B------:R-:W-:Y:S01]  /*34a0*/  IADD3 R9, PT, PT, -R7.reuse, RZ, RZ ;  /* 0x000000ff07097210 */ /* 0x040fe20007ffe1ff */
[----:B------:R-:W-:Y:S01]  /*34b0*/  IMAD.MOV.U32 R8, RZ, RZ, RZ ;  /* 0x000000ffff087224 */ /* 0x000fe200078e00ff */
[----:B------:R-:W-:Y:S01]  /*34c0*/  DMUL.RP R10, R46, R10 ;  /* 0x0000000a2e0a7228 */ /* 0x000fe20000008000 */
[----:B------:R-:W-:-:S04]  /*34d0*/  IADD3 R7, PT, PT, -R7, -0x43300000, RZ ;  /* 0xbcd0000007077810 */ /* 0x000fc80007ffe1ff */
[----:B------:R-:W-:-:S05]  /*34e0*/  DFMA R8, R42, -R8, R46 ;  /* 0x800000082a08722b */ /* 0x000fca000000002e */
[----:B------:R-:W-:-:S05]  /*34f0*/  LOP3.LUT R15, R11, R15, RZ, 0x3c, !PT ;  /* 0x0000000f0b0f7212 */ /* 0x000fca00078e3cff */
[----:B------:R-:W-:-:S04]  /*3500*/  FSETP.NEU.AND P0, PT, |R9|, R7, PT ;  /* 0x000000070900720b */ /* 0x000fc80003f0d200 */
[----:B------:R-:W-:Y:S02]  /*3510*/  FSEL R42, R10, R42, !P0 ;  /* 0x0000002a0a2a7208 */ /* 0x000fe40004000000 */
[----:B------:R-:W-:Y:S01]  /*3520*/  FSEL R43, R15, R43, !P0 ;  /* 0x0000002b0f2b7208 */ /* 0x000fe20004000000 */
[----:B------:R-:W-:Y:S06]  /*3530*/  BRA `(.L_x_59) ;  /* 0x0000000000547947 */ /* 0x000fec0003800000 */
.L_x_58:
[----:B------:R-:W-:-:S14]  /*3540*/  DSETP.NAN.AND P0, PT, R12, R12, PT ;  /* 0x0000000c0c00722a */ /* 0x000fdc0003f08000 */
[----:B------:R-:W-:Y:S05]  /*3550*/  @P0 BRA `(.L_x_60) ;  /* 0x0000000000440947 */ /* 0x000fea0003800000 */
[----:B------:R-:W-:-:S14]  /*3560*/  DSETP.NAN.AND P0, PT, R14, R14, PT ;  /* 0x0000000e0e00722a */ /* 0x000fdc0003f08000 */
[----:B------:R-:W-:Y:S05]  /*3570*/  @P0 BRA `(.L_x_61) ;  /* 0x0000000000300947 */ /* 0x000fea0003800000 */
[----:B------:R-:W-:Y:S01]  /*3580*/  ISETP.NE.AND P0, PT, R9, R48, PT ;  /* 0x000000300900720c */ /* 0x000fe20003f05270 */
[----:B------:R-:W-:Y:S02]  /*3590*/  IMAD.MOV.U32 R42, RZ, RZ, 0x0 ;  /* 0x00000000ff2a7424 */ /* 0x000fe400078e00ff */
[----:B------:R-:W-:-:S10]  /*35a0*/  IMAD.MOV.U32 R43, RZ, RZ, -0x80000 ;  /* 0xfff80000ff2b7424 */ /* 0x000fd400078e00ff */
[----:B------:R-:W-:Y:S05]  /*35b0*/  @!P0 BRA `(.L_x_59) ;  /* 0x0000000000348947 */ /* 0x000fea0003800000 */
[----:B------:R-:W-:Y:S02]  /*35c0*/  ISETP.NE.AND P0, PT, R9, 0x7ff00000, PT ;  /* 0x7ff000000900780c */ /* 0x000fe40003f05270 */
[----:B------:R-:W-:Y:S02]  /*35d0*/  LOP3.LUT R43, R13, 0x80000000, R15, 0x48, !PT ;  /* 0x800000000d2b7812 */ /* 0x000fe400078e480f */
[----:B------:R-:W-:-:S13]  /*35e0*/  ISETP.EQ.OR P0, PT, R48, RZ, !P0 ;  /* 0x000000ff3000720c */ /* 0x000fda0004702670 */
[----:B------:R-:W-:Y:S01]  /*35f0*/  @P0 LOP3.LUT R7, R43, 0x7ff00000, RZ, 0xfc, !PT ;  /* 0x7ff000002b070812 */ /* 0x000fe200078efcff */
[----:B------:R-:W-:Y:S02]  /*3600*/  @!P0 IMAD.MOV.U32 R42, RZ, RZ, RZ ;  /* 0x000000ffff2a8224 */ /* 0x000fe400078e00ff */
[----:B------:R-:W-:Y:S02]  /*3610*/  @P0 IMAD.MOV.U32 R42, RZ, RZ, RZ ;  /* 0x000000ffff2a0224 */ /* 0x000fe400078e00ff */
[----:B------:R-:W-:Y:S01]  /*3620*/  @P0 IMAD.MOV.U32 R43, RZ, RZ, R7 ;  /* 0x000000ffff2b0224 */ /* 0x000fe200078e0007 */
[----:B------:R-:W-:Y:S06]  /*3630*/  BRA `(.L_x_59) ;  /* 0x0000000000147947 */ /* 0x000fec0003800000 */
.L_x_61:
[----:B------:R-:W-:Y:S01]  /*3640*/  LOP3.LUT R43, R15, 0x80000, RZ, 0xfc, !PT ;  /* 0x000800000f2b7812 */ /* 0x000fe200078efcff */
[----:B------:R-:W-:Y:S01]  /*3650*/  IMAD.MOV.U32 R42, RZ, RZ, R14 ;  /* 0x000000ffff2a7224 */ /* 0x000fe200078e000e */
[----:B------:R-:W-:Y:S06]  /*3660*/  BRA `(.L_x_59) ;  /* 0x0000000000087947 */ /* 0x000fec0003800000 */
.L_x_60:
[----:B------:R-:W-:Y:S01]  /*3670*/  LOP3.LUT R43, R13, 0x80000, RZ, 0xfc, !PT ;  /* 0x000800000d2b7812 */ /* 0x000fe200078efcff */
[----:B------:R-:W-:-:S07]  /*3680*/  IMAD.MOV.U32 R42, RZ, RZ, R12 ;  /* 0x000000ffff2a7224 */ /* 0x000fce00078e000c */
.L_x_59:
[----:B------:R-:W-:Y:S05]  /*3690*/  BSYNC.RECONVERGENT B3 ;  /* 0x0000000000037941 */ /* 0x000fea0003800200 */
.L_x_57:
[----:B------:R-:W-:Y:S01]  /*36a0*/  MOV R8, R0 ;  /* 0x0000000000087202 */ /* 0x000fe20000000f00 */
[----:B------:R-:W-:-:S04]  /*36b0*/  IMAD.MOV.U32 R9, RZ, RZ, 0x0 ;  /* 0x00000000ff097424 */ /* 0x000fc800078e00ff */
[----:B------:R-:W-:Y:S05]  /*36c0*/  RET.REL.NODEC R8 `(_Z12CalcTimeStepPdS_S_S_P17curandStateXORWOW) ;  /* 0xffffffc8084c7950 */ /* 0x000fea0003c3ffff */
        .type           $_Z12CalcTimeStepPdS_S_S_P17curandStateXORWOW$__internal_accurate_pow,@function
        .size           $_Z12CalcTimeStepPdS_S_S_P17curandStateXORWOW$__internal_accurate_pow,(.L_x_85 - $_Z12CalcTimeStepPdS_S_S_P17curandStateXORWOW$__internal_accurate_pow)
$_Z12CalcTimeStepPdS_S_S_P17curandStateXORWOW$__internal_accurate_pow:
[----:B------:R-:W-:Y:S01]  /*36d0*/  ISETP.GT.U32.AND P2, PT, R7, 0xfffff, PT ;  /* 0x000fffff0700780c */ /* 0x000fe20003f44070 */
[----:B------:R-:W-:Y:S01]  /*36e0*/  IMAD.MOV.U32 R8, RZ, RZ, R4 ;  /* 0x000000ffff087224 */ /* 0x000fe200078e0004 */
[----:B------:R-:W-:Y:S01]  /*36f0*/  UMOV UR8, 0x7d2cafe2 ;  /* 0x7d2cafe200087882 */ /* 0x000fe20000000000 */
[--C-:B------:R-:W-:Y:S01]  /*3700*/  IMAD.MOV.U32 R9, RZ, RZ, R7.reuse ;  /* 0x000000ffff097224 */ /* 0x100fe200078e0007 */
[----:B------:R-:W-:Y:S01]  /*3710*/  UMOV UR9, 0x3eb0f5ff ;  /* 0x3eb0f5ff00097882 */ /* 0x000fe20000000000 */
[--C-:B------:R-:W-:Y:S01]  /*3720*/  IMAD.MOV.U32 R10, RZ, RZ, R7.reuse ;  /* 0x000000ffff0a7224 */ /* 0x100fe200078e0007 */
[----:B------:R-:W-:Y:S01]  /*3730*/  SHF.R.U32.HI R7, RZ, 0x14, R7 ;  /* 0x00000014ff077819 */ /* 0x000fe20000011607 */
[----:B------:R-:W-:Y:S01]  /*3740*/  IMAD.MOV.U32 R18, RZ, RZ, 0x41ad3b5a ;  /* 0x41ad3b5aff127424 */ /* 0x000fe200078e00ff */
[----:B------:R-:W-:Y:S01]  /*3750*/  UMOV UR10, 0x3b39803f ;  /* 0x3b39803f000a7882 */ /* 0x000fe20000000000 */
[----:B------:R-:W-:Y:S01]  /*3760*/  IMAD.MOV.U32 R19, RZ, RZ, 0x3ed0f5d2 ;  /* 0x3ed0f5d2ff137424 */ /* 0x000fe200078e00ff */
[----:B------:R-:W-:-:S03]  /*3770*/  UMOV UR11, 0x3c7abc9e ;  /* 0x3c7abc9e000b7882 */ /* 0x000fc60000000000 */
[----:B------:R-:W-:-:S10]  /*3780*/  @!P2 DMUL R8, R8, 1.80143985094819840000e+16 ;  /* 0x435000000808a828 */ /* 0x000fd40000000000 */
[----:B------:R-:W-:Y:S01]  /*3790*/  @!P2 IMAD.MOV.U32 R10, RZ, RZ, R9 ;  /* 0x000000ffff0aa224 */ /* 0x000fe200078e0009 */
[----:B------:R-:W-:Y:S01]  /*37a0*/  @!P2 LEA.HI R7, R9, 0xffffffca, RZ, 0xc ;  /* 0xffffffca0907a811 */ /* 0x000fe200078f60ff */
[----:B------:R-:W-:-:S03]  /*37b0*/  @!P2 IMAD.MOV.U32 R4, RZ, RZ, R8 ;  /* 0x000000ffff04a224 */ /* 0x000fc600078e0008 */
[----:B------:R-:W-:Y:S01]  /*37c0*/  LOP3.LUT R10, R10, 0x800fffff, RZ, 0xc0, !PT ;  /* 0x800fffff0a0a7812 */ /* 0x000fe200078ec0ff */
[----:B------:R-:W-:Y:S02]  /*37d0*/  IMAD.MOV.U32 R24, RZ, RZ, R4 ;  /* 0x000000ffff187224 */ /* 0x000fe400078e0004 */
[----:B------:R-:W-:Y:S01]  /*37e0*/  VIADD R4, R7, 0xfffffc01 ;  /* 0xfffffc0107047836 */ /* 0x000fe20000000000 */
[----:B------:R-:W-:Y:S01]  /*37f0*/  LOP3.LUT R25, R10, 0x3ff00000, RZ, 0xfc, !PT ;  /* 0x3ff000000a197812 */ /* 0x000fe200078efcff */
[----:B------:R-:W-:-:S03]  /*3800*/  IMAD.MOV.U32 R10, RZ, RZ, RZ ;  /* 0x000000ffff0a7224 */ /* 0x000fc600078e00ff */
[----:B------:R-:W-:-:S13]  /*3810*/  ISETP.GE.U32.AND P3, PT, R25, 0x3ff6a09f, PT ;  /* 0x3ff6a09f1900780c */ /* 0x000fda0003f66070 */
[----:B------:R-:W-:Y:S02]  /*3820*/  @P3 VIADD R11, R25, 0xfff00000 ;  /* 0xfff00000190b3836 */ /* 0x000fe40000000000 */
[----:B------:R-:W-:Y:S02]  /*3830*/  @P3 VIADD R4, R7, 0xfffffc02 ;  /* 0xfffffc0207043836 */ /* 0x000fe40000000000 */
[----:B------:R-:W-:Y:S01]  /*3840*/  IMAD.SHL.U32 R7, R5, 0x2, RZ ;  /* 0x0000000205077824 */ /* 0x000fe200078e00ff */
[----:B------:R-:W-:-:S04]  /*3850*/  @P3 MOV R25, R11 ;  /* 0x0000000b00193202 */ /* 0x000fc80000000f00 */
[----:B------:R-:W-:Y:S02]  /*3860*/  ISETP.GT.U32.AND P2, PT, R7, -0x2000001, PT ;  /* 0xfdffffff0700780c */ /* 0x000fe40003f44070 */
[C---:B------:R-:W-:Y:S02]  /*3870*/  DADD R14, R24.reuse, 1 ;  /* 0x3ff00000180e7429 */ /* 0x040fe40000000000 */
[----:B------:R-:W-:-:S04]  /*3880*/  DADD R24, R24, -1 ;  /* 0xbff0000018187429 */ /* 0x000fc80000000000 */
[----:B------:R-:W0:Y:S02]  /*3890*/  MUFU.RCP64H R11, R15 ;  /* 0x0000000f000b7308 */ /* 0x000e240000001800 */
[----:B0-----:R-:W-:-:S08]  /*38a0*/  DFMA R12, -R14, R10, 1 ;  /* 0x3ff000000e0c742b */ /* 0x001fd0000000010a */
[----:B------:R-:W-:-:S08]  /*38b0*/  DFMA R12, R12, R12, R12 ;  /* 0x0000000c0c0c722b */ /* 0x000fd0000000000c */
[----:B------:R-:W-:-:S08]  /*38c0*/  DFMA R10, R10, R12, R10 ;  /* 0x0000000c0a0a722b */ /* 0x000fd0000000000a */
[----:B------:R-:W-:-:S08]  /*38d0*/  DMUL R12, R24, R10 ;  /* 0x0000000a180c7228 */ /* 0x000fd00000000000 */
[----:B------:R-:W-:-:S08]  /*38e0*/  DFMA R12, R24, R10, R12 ;  /* 0x0000000a180c722b */ /* 0x000fd0000000000c */
[CC--:B------:R-:W-:Y:S02]  /*38f0*/  DMUL R16, R12.reuse, R12.reuse ;  /* 0x0000000c0c107228 */ /* 0x0c0fe40000000000 */
[----:B------:R-:W-:-:S06]  /*3900*/  DMUL R28, R12, R12 ;  /* 0x0000000c0c1c7228 */ /* 0x000fcc0000000000 */
[----:B------:R-:W-:Y:S01]  /*3910*/  DFMA R14, R16, UR8, R18 ;  /* 0x00000008100e7c2b */ /* 0x000fe20008000012 */
[----:B------:R-:W-:Y:S01]  /*3920*/  UMOV UR8, 0x75488a3f ;  /* 0x75488a3f00087882 */ /* 0x000fe20000000000 */
[----:B------:R-:W-:-:S06]  /*3930*/  UMOV UR9, 0x3ef3b20a ;  /* 0x3ef3b20a00097882 */ /* 0x000fcc0000000000 */
[----:B------:R-:W-:Y:S01]  /*3940*/  DFMA R14, R16, R14, UR8 ;  /* 0x00000008100e7e2b */ /* 0x000fe2000800000e */
        /* <DEDUP_REMOVED lines=13> */
[----:B------:R-:W-:Y:S01]  /*3a20*/  UMOV UR9, 0x3fb55555 ;  /* 0x3fb5555500097882 */ /* 0x000fe20000000000 */
[----:B------:R-:W-:-:S05]  /*3a30*/  DADD R14, R24, -R12 ;  /* 0x00000000180e7229 */ /* 0x000fca000000080c */
[----:B------:R-:W-:-:S03]  /*3a40*/  DFMA R20, R16, R18, UR8 ;  /* 0x0000000810147e2b */ /* 0x000fc60008000012 */
[----:B------:R-:W-:-:S05]  /*3a50*/  DADD R14, R14, R14 ;  /* 0x000000000e0e7229 */ /* 0x000fca000000000e */
[----:B------:R-:W-:Y:S01]  /*3a60*/  DADD R22, -R20, UR8 ;  /* 0x0000000814167e29 */ /* 0x000fe20008000100 */
[----:B------:R-:W-:Y:S01]  /*3a70*/  UMOV UR8, 0xb9e7b0 ;  /* 0x00b9e7b000087882 */ /* 0x000fe20000000000 */
[----:B------:R-:W-:Y:S01]  /*3a80*/  UMOV UR9, 0x3c46a4cb ;  /* 0x3c46a4cb00097882 */ /* 0x000fe20000000000 */
[----:B------:R-:W-:-:S05]  /*3a90*/  DFMA R14, R24, -R12, R14 ;  /* 0x8000000c180e722b */ /* 0x000fca000000000e */
[----:B------:R-:W-:Y:S02]  /*3aa0*/  DFMA R22, R16, R18, R22 ;  /* 0x000000121016722b */ /* 0x000fe40000000016 */
[----:B------:R-:W-:Y:S02]  /*3ab0*/  DMUL R16, R12, R28 ;  /* 0x0000001c0c107228 */ /* 0x000fe40000000000 */
[----:B------:R-:W-:-:S04]  /*3ac0*/  DMUL R10, R10, R14 ;  /* 0x0000000e0a0a7228 */ /* 0x000fc80000000000 */
[----:B------:R-:W-:Y:S01]  /*3ad0*/  DADD R14, R22, -UR8 ;  /* 0x80000008160e7e29 */ /* 0x000fe20008000000 */
[----:B------:R-:W-:Y:S01]  /*3ae0*/  UMOV UR8, 0x80000000 ;  /* 0x8000000000087882 */ /* 0x000fe20000000000 */
[C---:B------:R-:W-:Y:S01]  /*3af0*/  DFMA R22, R12.reuse, R12, -R28 ;  /* 0x0000000c0c16722b */ /* 0x040fe2000000081c */
[----:B------:R-:W-:Y:S01]  /*3b00*/  UMOV UR9, 0x43300000 ;  /* 0x4330000000097882 */ /* 0x000fe20000000000 */
[----:B------:R-:W-:Y:S02]  /*3b10*/  DFMA R30, R12, R28, -R16 ;  /* 0x0000001c0c1e722b */ /* 0x000fe40000000810 */
[----:B------:R-:W-:Y:S02]  /*3b20*/  VIADD R25, R11, 0x100000 ;  /* 0x001000000b197836 */ /* 0x000fe40000000000 */
[----:B------:R-:W-:Y:S01]  /*3b30*/  DADD R18, R20, R14 ;  /* 0x0000000014127229 */ /* 0x000fe2000000000e */
[----:B------:R-:W-:-:S03]  /*3b40*/  IMAD.MOV.U32 R24, RZ, RZ, R10 ;  /* 0x000000ffff187224 */ /* 0x000fc600078e000a */
[----:B------:R-:W-:-:S03]  /*3b50*/  DFMA R30, R10, R28, R30 ;  /* 0x0000001c0a1e722b */ /* 0x000fc6000000001e */
[----:B------:R-:W-:Y:S02]  /*3b60*/  DFMA R24, R12, R24, R22 ;  /* 0x000000180c18722b */ /* 0x000fe40000000016 */
[----:B------:R-:W-:Y:S02]  /*3b70*/  DMUL R22, R18, R16 ;  /* 0x0000001012167228 */ /* 0x000fe40000000000 */
[----:B------:R-:W-:-:S04]  /*3b80*/  DADD R28, R20, -R18 ;  /* 0x00000000141c7229 */ /* 0x000fc80000000812 */
[----:B------:R-:W-:Y:S02]  /*3b90*/  DFMA R24, R12, R24, R30 ;  /* 0x000000180c18722b */ /* 0x000fe4000000001e */
[----:B------:R-:W-:Y:S02]  /*3ba0*/  DFMA R20, R18, R16, -R22 ;  /* 0x000000101214722b */ /* 0x000fe40000000816 */
[----:B------:R-:W-:-:S06]  /*3bb0*/  DADD R28, R14, R28 ;  /* 0x000000000e1c7229 */ /* 0x000fcc000000001c */
[----:B------:R-:W-:-:S08]  /*3bc0*/  DFMA R20, R18, R24, R20 ;  /* 0x000000181214722b */ /* 0x000fd00000000014 */
[----:B------:R-:W-:-:S08]  /*3bd0*/  DFMA R20, R28, R16, R20 ;  /* 0x000000101c14722b */ /* 0x000fd00000000014 */
[----:B------:R-:W-:-:S08]  /*3be0*/  DADD R16, R22, R20 ;  /* 0x0000000016107229 */ /* 0x000fd00000000014 */
[--C-:B------:R-:W-:Y:S02]  /*3bf0*/  DADD R14, R12, R16.reuse ;  /* 0x000000000c0e7229 */ /* 0x100fe40000000010 */
[----:B------:R-:W-:-:S06]  /*3c00*/  DADD R22, R22, -R16 ;  /* 0x0000000016167229 */ /* 0x000fcc0000000810 */
[----:B------:R-:W-:Y:S02]  /*3c10*/  DADD R12, R12, -R14 ;  /* 0x000000000c0c7229 */ /* 0x000fe4000000080e */
[----:B------:R-:W-:-:S06]  /*3c20*/  DADD R22, R20, R22 ;  /* 0x0000000014167229 */ /* 0x000fcc0000000016 */
[----:B------:R-:W-:-:S08]  /*3c30*/  DADD R12, R16, R12 ;  /* 0x00000000100c7229 */ /* 0x000fd0000000000c */
[----:B------:R-:W-:-:S08]  /*3c40*/  DADD R12, R22, R12 ;  /* 0x00000000160c7229 */ /* 0x000fd0000000000c */
[----:B------:R-:W-:Y:S01]  /*3c50*/  DADD R12, R10, R12 ;  /* 0x000000000a0c7229 */ /* 0x000fe2000000000c */
[----:B------:R-:W-:Y:S01]  /*3c60*/  HFMA2 R11, -RZ, RZ, 3.59375, 0 ;  /* 0x43300000ff0b7431 */ /* 0x000fe200000001ff */
[----:B------:R-:W-:Y:S01]  /*3c70*/  LOP3.LUT R10, R4, 0x80000000, RZ, 0x3c, !PT ;  /* 0x80000000040a7812 */ /* 0x000fe200078e3cff */
[----:B------:R-:W-:-:S05]  /*3c80*/  IMAD.U32 R4, RZ, RZ, UR4 ;  /* 0x00000004ff047e24 */ /* 0x000fca000f8e00ff */
[----:B------:R-:W-:Y:S02]  /*3c90*/  DADD R16, R14, R12 ;  /* 0x000000000e107229 */ /* 0x000fe4000000000c */
[----:B------:R-:W-:Y:S01]  /*3ca0*/  DADD R10, R10, -UR8 ;  /* 0x800000080a0a7e29 */ /* 0x000fe20008000000 */
[----:B------:R-:W-:Y:S01]  /*3cb0*/  UMOV UR8, 0xfefa39ef ;  /* 0xfefa39ef00087882 */ /* 0x000fe20000000000 */
[----:B------:R-:W-:-:S04]  /*3cc0*/  UMOV UR9, 0x3fe62e42 ;  /* 0x3fe62e4200097882 */ /* 0x000fc80000000000 */
[--C-:B------:R-:W-:Y:S02]  /*3cd0*/  DADD R14, R14, -R16.reuse ;  /* 0x000000000e0e7229 */ /* 0x100fe40000000810 */
[----:B------:R-:W-:-:S06]  /*3ce0*/  DFMA R8, R10, UR8, R16 ;  /* 0x000000080a087c2b */ /* 0x000fcc0008000010 */
[----:B------:R-:W-:Y:S02]  /*3cf0*/  DADD R14, R12, R14 ;  /* 0x000000000c0e7229 */ /* 0x000fe4000000000e */
[----:B------:R-:W-:Y:S01]  /*3d00*/  DFMA R18, R10, -UR8, R8 ;  /* 0x800000080a127c2b */ /* 0x000fe20008000008 */
[----:B------:R-:W-:Y:S01]  /*3d10*/  LOP3.LUT R13, R5, 0xff0fffff, RZ, 0xc0, !PT ;  /* 0xff0fffff050d7812 */ /* 0x000fe200078ec0ff */
[----:B------:R-:W-:-:S03]  /*3d20*/  IMAD.MOV.U32 R12, RZ, RZ, R4 ;  /* 0x000000ffff0c7224 */ /* 0x000fc600078e0004 */
[----:B------:R-:W-:-:S03]  /*3d30*/  SEL R13, R13, R5, P2 ;  /* 0x000000050d0d7207 */ /* 0x000fc60001000000 */
[----:B------:R-:W-:-:S08]  /*3d40*/  DADD R18, -R16, R18 ;  /* 0x0000000010127229 */ /* 0x000fd00000000112 */
[----:B------:R-:W-:-:S08]  /*3d50*/  DADD R14, R14, -R18 ;  /* 0x000000000e0e7229 */ /* 0x000fd00000000812 */
[----:B------:R-:W-:-:S08]  /*3d60*/  DFMA R14, R10, UR10, R14 ;  /* 0x0000000a0a0e7c2b */ /* 0x000fd0000800000e */
[----:B------:R-:W-:-:S08]  /*3d70*/  DADD R10, R8, R14 ;  /* 0x00000000080a7229 */ /* 0x000fd0000000000e */
[----:B------:R-:W-:Y:S02]  /*3d80*/  DADD R8, R8, -R10 ;  /* 0x0000000008087229 */ /* 0x000fe4000000080a */
[----:B------:R-:W-:-:S06]  /*3d90*/  DMUL R4, R10, R12 ;  /* 0x0000000c0a047228 */ /* 0x000fcc0000000000 */
[----:B------:R-:W-:Y:S02]  /*3da0*/  DADD R8, R14, R8 ;  /* 0x000000000e087229 */ /* 0x000fe40000000008 */
[----:B------:R-:W-:-:S08]  /*3db0*/  DFMA R10, R10, R12, -R4 ;  /* 0x0000000c0a0a722b */ /* 0x000fd00000000804 */
[----:B------:R-:W-:Y:S01]  /*3dc0*/  DFMA R12, R8, R12, R10 ;  /* 0x0000000c080c722b */ /* 0x000fe2000000000a */
[----:B------:R-:W-:Y:S02]  /*3dd0*/  IMAD.MOV.U32 R10, RZ, RZ, 0x652b82fe ;  /* 0x652b82feff0a7424 */ /* 0x000fe400078e00ff */
[----:B------:R-:W-:-:S05]  /*3de0*/  IMAD.MOV.U32 R11, RZ, RZ, 0x3ff71547 ;  /* 0x3ff71547ff0b7424 */ /* 0x000fca00078e00ff */
[----:B------:R-:W-:-:S08]  /*3df0*/  DADD R8, R4, R12 ;  /* 0x0000000004087229 */ /* 0x000fd0000000000c */
[----:B------:R-:W-:Y:S02]  /*3e00*/  DFMA R10, R8, R10, 6.75539944105574400000e+15 ;  /* 0x43380000080a742b */ /* 0x000fe4000000000a */
[----:B------:R-:W-:Y:S01]  /*3e10*/  FSETP.GEU.AND P2, PT, |R9|, 4.1917929649353027344, PT ;  /* 0x4086232b0900780b */ /* 0x000fe20003f4e200 */
[----:B------:R-:W-:-:S05]  /*3e20*/  DADD R4, R4, -R8 ;  /* 0x0000000004047229 */ /* 0x000fca0000000808 */
[----:B------:R-:W-:-:S03]  /*3e30*/  DADD R14, R10, -6.75539944105574400000e+15 ;  /* 0xc33800000a0e7429 */ /* 0x000fc60000000000 */
[----:B------:R-:W-:-:S05]  /*3e40*/  DADD R12, R12, R4 ;  /* 0x000000000c0c7229 */ /* 0x000fca0000000004 */
[----:B------:R-:W-:Y:S01]  /*3e50*/  DFMA R16, R14, -UR8, R8 ;  /* 0x800000080e107c2b */ /* 0x000fe20008000008 */
[----:B------:R-:W-:Y:S01]  /*3e60*/  UMOV UR8, 0x3b39803f ;  /* 0x3b39803f00087882 */ /* 0x000fe20000000000 */
[----:B------:R-:W-:-:S06]  /*3e70*/  UMOV UR9, 0x3c7abc9e ;  /* 0x3c7abc9e00097882 */ /* 0x000fcc0000000000 */
[----:B------:R-:W-:Y:S01]  /*3e80*/  DFMA R14, R14, -UR8, R16 ;  /* 0x800000080e0e7c2b */ /* 0x000fe20008000010 */
[----:B------:R-:W-:Y:S01]  /*3e90*/  UMOV UR8, 0x69ce2bdf ;  /* 0x69ce2bdf00087882 */ /* 0x000fe20000000000 */
[----:B------:R-:W-:Y:S01]  /*3ea0*/  IMAD.MOV.U32 R16, RZ, RZ, -0x35dec16 ;  /* 0xfca213eaff107424 */ /* 0x000fe200078e00ff */
[----:B------:R-:W-:Y:S01]  /*3eb0*/  UMOV UR9, 0x3e5ade15 ;  /* 0x3e5ade1500097882 */ /* 0x000fe20000000000 */
[----:B------:R-:W-:-:S06]  /*3ec0*/  IMAD.MOV.U32 R17, RZ, RZ, 0x3e928af3 ;  /* 0x3e928af3ff117424 */ /* 0x000fcc00078e00ff */
        /* <DEDUP_REMOVED lines=24> */
[----:B------:R-:W-:-:S08]  /*4050*/  DFMA R16, R14, R16, UR8 ;  /* 0x000000080e107e2b */ /* 0x000fd00008000010 */
[----:B------:R-:W-:-:S08]  /*4060*/  DFMA R16, R14, R16, 1 ;  /* 0x3ff000000e10742b */ /* 0x000fd00000000010 */
[----:B------:R-:W-:-:S10]  /*4070*/  DFMA R14, R14, R16, 1 ;  /* 0x3ff000000e0e742b */ /* 0x000fd40000000010 */
[----:B------:R-:W-:Y:S01]  /*4080*/  LEA R5, R10, R15, 0x14 ;  /* 0x0000000f0a057211 */ /* 0x000fe200078ea0ff */
[----:B------:R-:W-:Y:S01]  /*4090*/  IMAD.MOV.U32 R4, RZ, RZ, R14 ;  /* 0x000000ffff047224 */ /* 0x000fe200078e000e */
[----:B------:R-:W-:Y:S06]  /*40a0*/  @!P2 BRA `(.L_x_62) ;  /* 0x000000000030a947 */ /* 0x000fec0003800000 */
[----:B------:R-:W-:Y:S01]  /*40b0*/  FSETP.GEU.AND P3, PT, |R9|, 4.2275390625, PT ;  /* 0x408748000900780b */ /* 0x000fe20003f6e200 */
[C---:B------:R-:W-:Y:S02]  /*40c0*/  DADD R16, R8.reuse, +INF ;  /* 0x7ff0000008107429 */ /* 0x040fe40000000000 */
[----:B------:R-:W-:-:S08]  /*40d0*/  DSETP.GEU.AND P2, PT, R8, RZ, PT ;  /* 0x000000ff0800722a */ /* 0x000fd00003f4e000 */
[----:B------:R-:W-:Y:S02]  /*40e0*/  FSEL R5, R17, RZ, P2 ;  /* 0x000000ff11057208 */ /* 0x000fe40001000000 */
[----:B------:R-:W-:-:S04]  /*40f0*/  @!P3 LEA.HI R4, R10, R10, RZ, 0x1 ;  /* 0x0000000a0a04b211 */ /* 0x000fc800078f08ff */
[----:B------:R-:W-:Y:S02]  /*4100*/  @!P3 SHF.R.S32.HI R7, RZ, 0x1, R4 ;  /* 0x00000001ff07b819 */ /* 0x000fe40000011404 */
[----:B------:R-:W-:-:S03]  /*4110*/  FSEL R4, R16, RZ, P2 ;  /* 0x000000ff10047208 */ /* 0x000fc60001000000 */
[----:B------:R-:W-:Y:S02]  /*4120*/  @!P3 IMAD.IADD R8, R10, 0x1, -R7 ;  /* 0x000000010a08b824 */ /* 0x000fe400078e0a07 */
[----:B------:R-:W-:-:S03]  /*4130*/  @!P3 IMAD R15, R7, 0x100000, R15 ;  /* 0x00100000070fb824 */ /* 0x000fc600078e020f */
[----:B------:R-:W-:Y:S01]  /*4140*/  @!P3 LEA R9, R8, 0x3ff00000, 0x14 ;  /* 0x3ff000000809b811 */ /* 0x000fe200078ea0ff */
[----:B------:R-:W-:-:S06]  /*4150*/  @!P3 IMAD.MOV.U32 R8, RZ, RZ, RZ ;  /* 0x000000ffff08b224 */ /* 0x000fcc00078e00ff */
[----:B------:R-:W-:-:S11]  /*4160*/  @!P3 DMUL R4, R14, R8 ;  /* 0x000000080e04b228 */ /* 0x000fd60000000000 */
.L_x_62:
[----:B------:R-:W-:Y:S02]  /*4170*/  DFMA R8, R12, R4, R4 ;  /* 0x000000040c08722b */ /* 0x000fe40000000004 */
[----:B------:R-:W-:-:S08]  /*4180*/  DSETP.NEU.AND P2, PT, |R4|, +INF , PT ;  /* 0x7ff000000400742a */ /* 0x000fd00003f4d200 */
[----:B------:R-:W-:Y:S01]  /*4190*/  FSEL R28, R4, R8, !P2 ;  /* 0x00000008041c7208 */ /* 0x000fe20005000000 */
[----:B------:R-:W-:Y:S01]  /*41a0*/  IMAD.MOV.U32 R4, RZ, RZ, R0 ;  /* 0x000000ffff047224 */ /* 0x000fe200078e0000 */
[----:B------:R-:W-:Y:S01]  /*41b0*/  FSEL R29, R5, R9, !P2 ;  /* 0x00000009051d7208 */ /* 0x000fe20005000000 */
[----:B------:R-:W-:-:S04]  /*41c0*/  IMAD.MOV.U32 R5, RZ, RZ, 0x0 ;  /* 0x00000000ff057424 */ /* 0x000fc800078e00ff */
[----:B------:R-:W-:Y:S05]  /*41d0*/  RET.REL.NODEC R4 `(_Z12CalcTimeStepPdS_S_S_P17curandStateXORWOW) ;  /* 0xffffffbc04887950 */ /* 0x000fea0003c3ffff */
.L_x_63:
        /* <DEDUP_REMOVED lines=10> */
.L_x_85:


//--------------------- .text._Z27InitializeSupercooledSpherePdS_S_S_ --------------------------
	.section	.text._Z27InitializeSupercooledSpherePdS_S_S_,"ax",@progbits
	.align	128
        .global         _Z27InitializeSupercooledSpherePdS_S_S_
        .type           _Z27InitializeSupercooledSpherePdS_S_S_,@function
        .size           _Z27InitializeSupercooledSpherePdS_S_S_,(.L_x_87 - _Z27InitializeSupercooledSpherePdS_S_S_)
        .other          _Z27InitializeSupercooledSpherePdS_S_S_,@"STO_CUDA_ENTRY STV_DEFAULT"
_Z27InitializeSupercooledSpherePdS_S_S_:
.text._Z27InitializeSupercooledSpherePdS_S_S_:
[----:B------:R-:W-:Y:S01]  /*0000*/  LDC R1, c[0x0][0x37c] ;  /* 0x0000df00ff017b82 */ /* 0x000fe20000000800 */
[----:B------:R-:W0:Y:S07]  /*0010*/  S2R R3, SR_TID.X ;  /* 0x0000000000037919 */ /* 0x000e2e0000002100 */
[----:B------:R-:W0:Y:S01]  /*0020*/  S2UR UR4, SR_CTAID.X ;  /* 0x00000000000479c3 */ /* 0x000e220000002500 */
[----:B------:R-:W-:Y:S01]  /*0030*/  BSSY.RECONVERGENT B0, `(.L_x_64) ;  /* 0x000001a000007945 */ /* 0x000fe20003800200 */
[----:B------:R-:W1:Y:S01]  /*0040*/  S2R R5, SR_TID.Y ;  /* 0x0000000000057919 */ /* 0x000e620000002200 */
[----:B------:R-:W2:Y:S05]  /*0050*/  S2R R7, SR_TID.Z ;  /* 0x0000000000077919 */ /* 0x000eaa0000002300 */
[----:B------:R-:W0:Y:S08]  /*0060*/  LDC R0, c[0x0][0x360] ;  /* 0x0000d800ff007b82 */ /* 0x000e300000000800 */
[----:B------:R-:W1:Y:S08]  /*0070*/  LDC R26, c[0x0][0x364] ;  /* 0x0000d900ff1a7b82 */ /* 0x000e700000000800 */
[----:B------:R-:W-:Y:S01]  /*0080*/  S2UR UR5, SR_CTAID.Z ;  /* 0x00000000000579c3 */ /* 0x000fe20000002700 */
[----:B0-----:R-:W-:-:S07]  /*0090*/  IMAD R0, R0, UR4, R3 ;  /* 0x0000000400007c24 */ /* 0x001fce000f8e0203 */
[----:B------:R-:W1:Y:S01]  /*00a0*/  S2UR UR4, SR_CTAID.Y ;  /* 0x00000000000479c3 */ /* 0x000e620000002600 */
[----:B------:R-:W-:-:S04]  /*00b0*/  VIADD R0, R0, 0x1 ;  /* 0x0000000100007836 */ /* 0x000fc80000000000 */
[----:B------:R-:W0:Y:S03]  /*00c0*/  I2F.F64 R24, R0 ;  /* 0x0000000000187312 */ /* 0x000e260000201c00 */
[----:B------:R-:W0:Y:S08]  /*00d0*/  LDC.64 R2, c[0x3][0x50] ;  /* 0x00c01400ff027b82 */ /* 0x000e300000000a00 */
[----:B------:R-:W2:Y:S01]  /*00e0*/  LDC R4, c[0x0][0x368] ;  /* 0x0000da00ff047b82 */ /* 0x000ea20000000800 */
[----:B-1----:R-:W-:Y:S01]  /*00f0*/  IMAD R26, R26, UR4, R5 ;  /* 0x000000041a1a7c24 */ /* 0x002fe2000f8e0205 */
[----:B------:R-:W-:-:S03]  /*0100*/  UMOV UR4, URZ ;  /* 0x000000ff00047c82 */ /* 0x000fc60008000000 */
[----:B------:R-:W-:Y:S01]  /*0110*/  VIADD R26, R26, 0x1 ;  /* 0x000000011a1a7836 */ /* 0x000fe20000000000 */
[----:B0-----:R-:W-:Y:S01]  /*0120*/  DFMA R24, R24, R2, -R2 ;  /* 0x000000021818722b */ /* 0x001fe20000000802 */
[----:B--2---:R-:W-:-:S07]  /*0130*/  IMAD R3, R4, UR5, R7 ;  /* 0x0000000504037c24 */ /* 0x004fce000f8e0207 */
[----:B------:R-:W-:Y:S01]  /*0140*/  DADD R8, -RZ, |R24| ;  /* 0x00000000ff087229 */ /* 0x000fe20000000518 */
[----:B------:R-:W-:Y:S01]  /*0150*/  UMOV UR5, 0x40000000 ;  /* 0x4000000000057882 */ /* 0x000fe20000000000 */
[C---:B------:R-:W-:Y:S01]  /*0160*/  IMAD R5, R3.reuse, 0x82, R26 ;  /* 0x0000008203057824 */ /* 0x040fe200078e021a */
[----:B------:R-:W-:-:S03]  /*0170*/  IADD3 R2, PT, PT, R3, 0x1, RZ ;  /* 0x0000000103027810 */ /* 0x000fc60007ffe0ff */
[----:B------:R-:W-:Y:S01]  /*0180*/  IMAD R5, R5, 0x82, R0 ;  /* 0x0000008205057824 */ /* 0x000fe200078e0200 */
[----:B------:R-:W-:-:S03]  /*0190*/  MOV R0, 0x1d0 ;  /* 0x000001d000007802 */ /* 0x000fc60000000f00 */
[----:B------:R-:W-:Y:S02]  /*01a0*/  IMAD.MOV.U32 R27, RZ, RZ, R9 ;  /* 0x000000ffff1b7224 */ /* 0x000fe400078e0009 */
[----:B------:R-:W-:-:S07]  /*01b0*/  VIADD R3, R5, 0x4204 ;  /* 0x0000420405037836 */ /* 0x000fce0000000000 */
[----:B------:R-:W-:Y:S05]  /*01c0*/  CALL.REL.NOINC `($_Z27InitializeSupercooledSpherePdS_S_S_$__internal_accurate_pow) ;  /* 0x0000000800a87944 */ /* 0x000fea0003c00000 */
[----:B------:R-:W-:Y:S05]  /*01d0*/  BSYNC.RECONVERGENT B0 ;  /* 0x0000000000007941 */ /* 0x000fea0003800200 */
.L_x_64:
[----:B------:R-:W0:Y:S01]  /*01e0*/  LDC.64 R10, c[0x3][0x58] ;  /* 0x00c01600ff0a7b82 */ /* 0x000e220000000a00 */
[----:B------:R-:W0:Y:S01]  /*01f0*/  I2F.F64.U32 R4, R26 ;  /* 0x0000001a00047312 */ /* 0x000e220000201800 */
[C---:B------:R-:W-:Y:S01]  /*0200*/  DADD R8, R24.reuse, 2 ;  /* 0x4000000018087429 */ /* 0x040fe20000000000 */
[----:B------:R-:W-:Y:S01]  /*0210*/  BSSY.RECONVERGENT B0, `(.L_x_65) ;  /* 0x0000010000007945 */ /* 0x000fe20003800200 */
[C---:B------:R-:W-:Y:S02]  /*0220*/  DSETP.NEU.AND P1, PT, R24.reuse, RZ, PT ;  /* 0x000000ff1800722a */ /* 0x040fe40003f2d000 */
[----:B------:R-:W-:-:S06]  /*0230*/  DSETP.NEU.AND P0, PT, R24, 1, PT ;  /* 0x3ff000001800742a */ /* 0x000fcc0003f0d000 */
[----:B------:R-:W-:-:S04]  /*0240*/  LOP3.LUT R8, R9, 0x7ff00000, RZ, 0xc0, !PT ;  /* 0x7ff0000009087812 */ /* 0x000fc800078ec0ff */
[----:B------:R-:W-:Y:S02]  /*0250*/  ISETP.NE.AND P2, PT, R8, 0x7ff00000, PT ;  /* 0x7ff000000800780c */ /* 0x000fe40003f45270 */
[----:B------:R-:W-:Y:S01]  /*0260*/  @!P1 CS2R R6, SRZ ;  /* 0x0000000000069805 */ /* 0x000fe2000001ff00 */
[----:B0-----:R-:W-:-:S08]  /*0270*/  DFMA R4, R4, R10, -R10 ;  /* 0x0000000a0404722b */ /* 0x001fd0000000080a */
[----:B------:R-:W-:-:S10]  /*0280*/  DADD R10, -RZ, |R4| ;  /* 0x00000000ff0a7229 */ /* 0x000fd40000000504 */
[----:B------:R-:W-:Y:S01]  /*0290*/  IMAD.MOV.U32 R8, RZ, RZ, R10 ;  /* 0x000000ffff087224 */ /* 0x000fe200078e000a */
[----:B------:R-:W-:Y:S06]  /*02a0*/  @P2 BRA `(.L_x_66) ;  /* 0x0000000000182947 */ /* 0x000fec0003800000 */
[----:B------:R-:W-:-:S14]  /*02b0*/  DSETP.NAN.AND P1, PT, R24, R24, PT ;  /* 0x000000181800722a */ /* 0x000fdc0003f28000 */
[----:B------:R-:W-:Y:S01]  /*02c0*/  @P1 DADD R6, R24, 2 ;  /* 0x4000000018061429 */ /* 0x000fe20000000000 */
[----:B------:R-:W-:Y:S10]  /*02d0*/  @P1 BRA `(.L_x_66) ;  /* 0x00000000000c1947 */ /* 0x000ff40003800000 */
[----:B------:R-:W-:-:S14]  /*02e0*/  DSETP.NEU.AND P1, PT, |R24|, +INF , PT ;  /* 0x7ff000001800742a */ /* 0x000fdc0003f2d200 */
[----:B------:R-:W-:Y:S01]  /*02f0*/  @!P1 IMAD.MOV.U32 R6, RZ, RZ, 0x0 ;  /* 0x00000000ff069424 */ /* 0x000fe200078e00ff */
[----:B------:R-:W-:-:S07]  /*0300*/  @!P1 MOV R7, 0x7ff00000 ;  /* 0x7ff0000000079802 */ /* 0x000fce0000000f00 */
.L_x_66:
[----:B------:R-:W-:Y:S05]  /*0310*/  BSYNC.RECONVERGENT B0 ;  /* 0x0000000000007941 */ /* 0x000fea0003800200 */
.L_x_65:
[----:B------:R-:W-:Y:S01]  /*0320*/  BSSY.RECONVERGENT B0, `(.L_x_67) ;  /* 0x0000006000007945 */ /* 0x000fe20003800200 */
[----:B------:R-:W-:Y:S01]  /*0330*/  FSEL R24, R6, RZ, P0 ;  /* 0x000000ff06187208 */ /* 0x000fe20000000000 */
[----:B------:R-:W-:Y:S01]  /*0340*/  IMAD.MOV.U32 R27, RZ, RZ, R11 ;  /* 0x000000ffff1b7224 */ /* 0x000fe200078e000b */
[----:B------:R-:W-:Y:S02]  /*0350*/  FSEL R25, R7, 1.875, P0 ;  /* 0x3ff0000007197808 */ /* 0x000fe40000000000 */
[----:B------:R-:W-:-:S07]  /*0360*/  MOV R0, 0x380 ;  /* 0x0000038000007802 */ /* 0x000fce0000000f00 */
[----:B------:R-:W-:Y:S05]  /*0370*/  CALL.REL.NOINC `($_Z27InitializeSupercooledSpherePdS_S_S_$__internal_accurate_pow) ;  /* 0x00000008003c7944 */ /* 0x000fea0003c00000 */
[----:B------:R-:W-:Y:S05]  /*0380*/  BSYNC.RECONVERGENT B0 ;  /* 0x0000000000007941 */ /* 0x000fea0003800200 */
.L_x_67:
[----:B------:R-:W0:Y:S01]  /*0390*/  LDC.64 R10, c[0x3][0x60] ;  /* 0x00c01800ff0a7b82 */ /* 0x000e220000000a00 */
[C---:B------:R-:W-:Y:S01]  /*03a0*/  DADD R8, R4.reuse, 2 ;  /* 0x4000000004087429 */ /* 0x040fe20000000000 */
[----:B------:R-:W0:Y:S01]  /*03b0*/  I2F.F64.U32 R28, R2 ;  /* 0x00000002001c7312 */ /* 0x000e220000201800 */
[C---:B------:R-:W-:Y:S01]  /*03c0*/  DSETP.NEU.AND P1, PT, R4.reuse, RZ, PT ;  /* 0x000000ff0400722a */ /* 0x040fe20003f2d000 */
[----:B------:R-:W-:Y:S01]  /*03d0*/  BSSY.RECONVERGENT B0, `(.L_x_68) ;  /* 0x000000e000007945 */ /* 0x000fe20003800200 */
[----:B------:R-:W-:-:S06]  /*03e0*/  DSETP.NEU.AND P0, PT, R4, 1, PT ;  /* 0x3ff000000400742a */ /* 0x000fcc0003f0d000 */
[----:B------:R-:W-:-:S04]  /*03f0*/  LOP3.LUT R8, R9, 0x7ff00000, RZ, 0xc0, !PT ;  /* 0x7ff0000009087812 */ /* 0x000fc800078ec0ff */
[----:B------:R-:W-:Y:S02]  /*0400*/  ISETP.NE.AND P2, PT, R8, 0x7ff00000, PT ;  /* 0x7ff000000800780c */ /* 0x000fe40003f45270 */
[----:B------:R-:W-:Y:S01]  /*0410*/  @!P1 CS2R R6, SRZ ;  /* 0x0000000000069805 */ /* 0x000fe2000001ff00 */
[----:B0-----:R-:W-:-:S08]  /*0420*/  DFMA R28, R28, R10, -R10 ;  /* 0x0000000a1c1c722b */ /* 0x001fd0000000080a */
[----:B------:R-:W-:Y:S02]  /*0430*/  DADD R8, -RZ, |R28| ;  /* 0x00000000ff087229 */ /* 0x000fe4000000051c */
[----:B------:R-:W-:Y:S09]  /*0440*/  @P2 BRA `(.L_x_69) ;  /* 0x0000000000182947 */ /* 0x000ff20003800000 */
[----:B------:R-:W-:-:S14]  /*0450*/  DSETP.NAN.AND P1, PT, R4, R4, PT ;  /* 0x000000040400722a */ /* 0x000fdc0003f28000 */
[----:B------:R-:W-:Y:S01]  /*0460*/  @P1 DADD R6, R4, 2 ;  /* 0x4000000004061429 */ /* 0x000fe20000000000 */
[----:B------:R-:W-:Y:S10]  /*0470*/  @P1 BRA `(.L_x_69) ;  /* 0x00000000000c1947 */ /* 0x000ff40003800000 */
[----:B------:R-:W-:-:S14]  /*0480*/  DSETP.NEU.AND P1, PT, |R4|, +INF , PT ;  /* 0x7ff000000400742a */ /* 0x000fdc0003f2d200 */
[----:B------:R-:W-:Y:S02]  /*0490*/  @!P1 IMAD.MOV.U32 R6, RZ, RZ, 0x0 ;  /* 0x00000000ff069424 */ /* 0x000fe400078e00ff */
[----:B------:R-:W-:-:S07]  /*04a0*/  @!P1 IMAD.MOV.U32 R7, RZ, RZ, 0x7ff00000 ;  /* 0x7ff00000ff079424 */ /* 0x000fce00078e00ff */
.L_x_69:
[----:B------:R-:W-:Y:S05]  /*04b0*/  BSYNC.RECONVERGENT B0 ;  /* 0x0000000000007941 */ /* 0x000fea0003800200 */
.L_x_68:
[----:B------:R-:W-:Y:S01]  /*04c0*/  FSEL R4, R6, RZ, P0 ;  /* 0x000000ff06047208 */ /* 0x000fe20000000000 */
[----:B------:R-:W-:Y:S01]  /*04d0*/  BSSY.RECONVERGENT B0, `(.L_x_70) ;  /* 0x0000006000007945 */ /* 0x000fe20003800200 */
[----:B------:R-:W-:Y:S02]  /*04e0*/  FSEL R5, R7, 1.875, P0 ;  /* 0x3ff0000007057808 */ /* 0x000fe40000000000 */
[----:B------:R-:W-:Y:S02]  /*04f0*/  MOV R27, R9 ;  /* 0x00000009001b7202 */ /* 0x000fe40000000f00 */
[----:B------:R-:W-:Y:S02]  /*0500*/  MOV R0, 0x530 ;  /* 0x0000053000007802 */ /* 0x000fe40000000f00 */
[----:B------:R-:W-:-:S11]  /*0510*/  DADD R24, R24, R4 ;  /* 0x0000000018187229 */ /* 0x000fd60000000004 */
[----:B------:R-:W-:Y:S05]  /*0520*/  CALL.REL.NOINC `($_Z27InitializeSupercooledSpherePdS_S_S_$__internal_accurate_pow) ;  /* 0x0000000400d07944 */ /* 0x000fea0003c00000 */
[----:B------:R-:W-:Y:S05]  /*0530*/  BSYNC.RECONVERGENT B0 ;  /* 0x0000000000007941 */ /* 0x000fea0003800200 */
.L_x_70:
        /* <DEDUP_REMOVED lines=14> */
.L_x_72:
[----:B------:R-:W-:Y:S05]  /*0620*/  BSYNC.RECONVERGENT B0 ;  /* 0x0000000000007941 */ /* 0x000fea0003800200 */
.L_x_71:
[----:B------:R-:W-:Y:S01]  /*0630*/  FSEL R4, R6, RZ, P0 ;  /* 0x000000ff06047208 */ /* 0x000fe20000000000 */
[----:B------:R-:W-:Y:S01]  /*0640*/  IMAD.MOV.U32 R9, RZ, RZ, 0x3fd80000 ;  /* 0x3fd80000ff097424 */ /* 0x000fe200078e00ff */
[----:B------:R-:W-:Y:S01]  /*0650*/  FSEL R5, R7, 1.875, P0 ;  /* 0x3ff0000007057808 */ /* 0x000fe20000000000 */
[----:B------:R-:W-:Y:S01]  /*0660*/  BSSY.RECONVERGENT B0, `(.L_x_73) ;  /* 0x0000013000007945 */ /* 0x000fe20003800200 */
[----:B------:R-:W-:-:S04]  /*0670*/  MOV R8, 0x0 ;  /* 0x0000000000087802 */ /* 0x000fc80000000f00 */
[----:B------:R-:W-:-:S06]  /*0680*/  DADD R24, R24, R4 ;  /* 0x0000000018187229 */ /* 0x000fcc0000000004 */
[----:B------:R-:W0:Y:S04]  /*0690*/  MUFU.RSQ64H R5, R25 ;  /* 0x0000001900057308 */ /* 0x000e280000001c00 */
[----:B------:R-:W-:-:S05]  /*06a0*/  VIADD R4, R25, 0xfcb00000 ;  /* 0xfcb0000019047836 */ /* 0x000fca0000000000 */
[----:B------:R-:W-:Y:S01]  /*06b0*/  ISETP.GE.U32.AND P0, PT, R4, 0x7ca00000, PT ;  /* 0x7ca000000400780c */ /* 0x000fe20003f06070 */
[----:B0-----:R-:W-:-:S08]  /*06c0*/  DMUL R6, R4, R4 ;  /* 0x0000000404067228 */ /* 0x001fd00000000000 */
[----:B------:R-:W-:-:S08]  /*06d0*/  DFMA R6, R24, -R6, 1 ;  /* 0x3ff000001806742b */ /* 0x000fd00000000806 */
[----:B------:R-:W-:Y:S02]  /*06e0*/  DFMA R8, R6, R8, 0.5 ;  /* 0x3fe000000608742b */ /* 0x000fe40000000008 */
[----:B------:R-:W-:-:S08]  /*06f0*/  DMUL R6, R4, R6 ;  /* 0x0000000604067228 */ /* 0x000fd00000000000 */
[----:B------:R-:W-:-:S08]  /*0700*/  DFMA R10, R8, R6, R4 ;  /* 0x00000006080a722b */ /* 0x000fd00000000004 */
[----:B------:R-:W-:Y:S02]  /*0710*/  DMUL R12, R24, R10 ;  /* 0x0000000a180c7228 */ /* 0x000fe40000000000 */
[----:B------:R-:W-:Y:S02]  /*0720*/  VIADD R9, R11, 0xfff00000 ;  /* 0xfff000000b097836 */ /* 0x000fe40000000000 */
[----:B------:R-:W-:-:S04]  /*0730*/  IMAD.MOV.U32 R8, RZ, RZ, R10 ;  /* 0x000000ffff087224 */ /* 0x000fc800078e000a */
[----:B------:R-:W-:-:S08]  /*0740*/  DFMA R14, R12, -R12, R24 ;  /* 0x8000000c0c0e722b */ /* 0x000fd00000000018 */
[----:B------:R-:W-:Y:S01]  /*0750*/  DFMA R6, R14, R8, R12 ;  /* 0x000000080e06722b */ /* 0x000fe2000000000c */
[----:B------:R-:W-:Y:S10]  /*0760*/  @!P0 BRA `(.L_x_74) ;  /* 0x0000000000088947 */ /* 0x000ff40003800000 */
[----:B------:R-:W-:-:S07]  /*0770*/  MOV R0, 0x790 ;  /* 0x0000079000007802 */ /* 0x000fce0000000f00 */
[----:B------:R-:W-:Y:S05]  /*0780*/  CALL.REL.NOINC `($__internal_1_$__cuda_sm20_dsqrt_rn_f64_mediumpath_v1) ;  /* 0x00000000007c7944 */ /* 0x000fea0003c00000 */
.L_x_74:
[----:B------:R-:W-:Y:S05]  /*0790*/  BSYNC.RECONVERGENT B0 ;  /* 0x0000000000007941 */ /* 0x000fea0003800200 */
.L_x_73:
[----:B------:R-:W0:Y:S01]  /*07a0*/  LDCU.64 UR6, c[0x3][0x78] ;  /* 0x00c00f00ff0677ac */ /* 0x000e220008000a00 */
[----:B------:R-:W-:Y:S01]  /*07b0*/  BSSY.RECONVERGENT B0, `(.L_x_75) ;  /* 0x0000015000007945 */ /* 0x000fe20003800200 */
[----:B------:R-:W1:Y:S01]  /*07c0*/  LDCU.64 UR4, c[0x0][0x358] ;  /* 0x00006b00ff0477ac */ /* 0x000e620008000a00 */
[----:B0-----:R-:W-:-:S14]  /*07d0*/  DSETP.GEU.AND P0, PT, R6, UR6, PT ;  /* 0x0000000606007e2a */ /* 0x001fdc000bf0e000 */
[----:B-1----:R-:W-:Y:S05]  /*07e0*/  @P0 BRA `(.L_x_76) ;  /* 0x0000000000280947 */ /* 0x002fea0003800000 */
[----:B------:R-:W0:Y:S01]  /*07f0*/  LDC.64 R4, c[0x0][0x380] ;  /* 0x0000e000ff047b82 */ /* 0x000e220000000a00 */
[----:B------:R-:W-:Y:S01]  /*0800*/  MOV R8, 0x0 ;  /* 0x0000000000087802 */ /* 0x000fe20000000f00 */
[----:B------:R-:W-:-:S06]  /*0810*/  IMAD.MOV.U32 R9, RZ, RZ, 0x3ff00000 ;  /* 0x3ff00000ff097424 */ /* 0x000fcc00078e00ff */
[----:B------:R-:W1:Y:S08]  /*0820*/  LDC.64 R6, c[0x0][0x390] ;  /* 0x0000e400ff067b82 */ /* 0x000e700000000a00 */
[----:B------:R-:W2:Y:S01]  /*0830*/  LDC.64 R10, c[0x3][0x88] ;  /* 0x00c02200ff0a7b82 */ /* 0x000ea20000000a00 */
[----:B0-----:R-:W-:-:S05]  /*0840*/  IMAD.WIDE R4, R3, 0x8, R4 ;  /* 0x0000000803047825 */ /* 0x001fca00078e0204 */
[----:B------:R0:W-:Y:S01]  /*0850*/  STG.E.64 desc[UR4][R4.64], R8 ;  /* 0x0000000804007986 */ /* 0x0001e2000c101b04 */
[----:B-1----:R-:W-:-:S05]  /*0860*/  IMAD.WIDE R6, R3, 0x8, R6 ;  /* 0x0000000803067825 */ /* 0x002fca00078e0206 */
[----:B--2---:R0:W-:Y:S01]  /*0870*/  STG.E.64 desc[UR4][R6.64], R10 ;  /* 0x0000000a06007986 */ /* 0x0041e2000c101b04 */
[----:B------:R-:W-:Y:S05]  /*0880*/  BRA `(.L_x_77) ;  /* 0x00000000001c7947 */ /* 0x000fea0003800000 */
.L_x_76:
[----:B------:R-:W0:Y:S08]  /*0890*/  LDC.64 R6, c[0x0][0x380] ;  /* 0x0000e000ff067b82 */ /* 0x000e300000000a00 */
[----:B------:R-:W1:Y:S08]  /*08a0*/  LDC.64 R8, c[0x0][0x390] ;  /* 0x0000e400ff087b82 */ /* 0x000e700000000a00 */
[----:B------:R-:W2:Y:S01]  /*08b0*/  LDC.64 R4, c[0x3][0x80] ;  /* 0x00c02000ff047b82 */ /* 0x000ea20000000a00 */
[----:B0-----:R-:W-:-:S05]  /*08c0*/  IMAD.WIDE R6, R3, 0x8, R6 ;  /* 0x0000000803067825 */ /* 0x001fca00078e0206 */
[----:B------:R3:W-:Y:S01]  /*08d0*/  STG.E.64 desc[UR4][R6.64], RZ ;  /* 0x000000ff06007986 */ /* 0x0007e2000c101b04 */
[----:B-1----:R-:W-:-:S05]  /*08e0*/  IMAD.WIDE R8, R3, 0x8, R8 ;  /* 0x0000000803087825 */ /* 0x002fca00078e0208 */
[----:B--2---:R3:W-:Y:S02]  /*08f0*/  STG.E.64 desc[UR4][R8.64], R4 ;  /* 0x0000000408007986 */ /* 0x0047e4000c101b04 */
.L_x_77:
[----:B------:R-:W-:Y:S05]  /*0900*/  BSYNC.RECONVERGENT B0 ;  /* 0x0000000000007941 */ /* 0x000fea0003800200 */
.L_x_75:
[----:B0--3--:R-:W0:Y:S08]  /*0910*/  LDC.64 R4, c[0x0][0x388] ;  /* 0x0000e200ff047b82 */ /* 0x009e300000000a00 */
[----:B------:R-:W1:Y:S01]  /*0920*/  LDC.64 R6, c[0x0][0x398] ;  /* 0x0000e600ff067b82 */ /* 0x000e620000000a00 */
[----:B0-----:R-:W-:-:S05]  /*0930*/  IMAD.WIDE R4, R3, 0x8, R4 ;  /* 0x0000000803047825 */ /* 0x001fca00078e0204 */
[----:B------:R-:W-:Y:S01]  /*0940*/  STG.E.64 desc[UR4][R4.64], RZ ;  /* 0x000000ff04007986 */ /* 0x000fe2000c101b04 */
[----:B-1----:R-:W-:-:S05]  /*0950*/  IMAD.WIDE R2, R3, 0x8, R6 ;  /* 0x0000000803027825 */ /* 0x002fca00078e0206 */
[----:B------:R-:W-:Y:S01]  /*0960*/  STG.E.64 desc[UR4][R2.64], RZ ;  /* 0x000000ff02007986 */ /* 0x000fe2000c101b04 */
[----:B------:R-:W-:Y:S05]  /*0970*/  EXIT ;  /* 0x000000000000794d */ /* 0x000fea0003800000 */
        .weak           $__internal_1_$__cuda_sm20_dsqrt_rn_f64_mediumpath_v1
        .type           $__internal_1_$__cuda_sm20_dsqrt_rn_f64_mediumpath_v1,@function
        .size           $__internal_1_$__cuda_sm20_dsqrt_rn_f64_mediumpath_v1,($_Z27InitializeSupercooledSpherePdS_S_S_$__internal_accurate_pow - $__internal_1_$__cuda_sm20_dsqrt_rn_f64_mediumpath_v1)
$__internal_1_$__cuda_sm20_dsqrt_rn_f64_mediumpath_v1:
[----:B------:R-:W-:Y:S01]  /*0980*/  ISETP.GE.U32.AND P0, PT, R4, -0x3400000, PT ;  /* 0xfcc000000400780c */ /* 0x000fe20003f06070 */
[----:B------:R-:W-:Y:S01]  /*0990*/  BSSY.RECONVERGENT B1, `(.L_x_78) ;  /* 0x0000028000017945 */ /* 0x000fe20003800200 */
[----:B------:R-:W-:Y:S01]  /*09a0*/  IMAD.MOV.U32 R8, RZ, RZ, R10 ;  /* 0x000000ffff087224 */ /* 0x000fe200078e000a */
[----:B------:R-:W-:Y:S01]  /*09b0*/  MOV R7, R25 ;  /* 0x0000001900077202 */ /* 0x000fe20000000f00 */
[----:B------:R-:W-:Y:S02]  /*09c0*/  IMAD.MOV.U32 R6, RZ, RZ, R24 ;  /* 0x000000ffff067224 */ /* 0x000fe400078e0018 */
[----:B------:R-:W-:Y:S02]  /*09d0*/  IMAD.MOV.U32 R4, RZ, RZ, R14 ;  /* 0x000000ffff047224 */ /* 0x000fe400078e000e */
[----:B------:R-:W-:-:S05]  /*09e0*/  IMAD.MOV.U32 R5, RZ, RZ, R15 ;  /* 0x000000ffff057224 */ /* 0x000fca00078e000f */
[----:B------:R-:W-:Y:S05]  /*09f0*/  @!P0 BRA `(.L_x_79) ;  /* 0x0000000000208947 */ /* 0x000fea0003800000 */
[----:B------:R-:W-:-:S10]  /*0a00*/  DFMA.RM R4, R4, R8, R12 ;  /* 0x000000080404722b */ /* 0x000fd4000000400c */
[----:B------:R-:W-:-:S05]  /*0a10*/  IADD3 R8, P0, PT, R4, 0x1, RZ ;  /* 0x0000000104087810 */ /* 0x000fca0007f1e0ff */
[----:B------:R-:W-:-:S06]  /*0a20*/  IMAD.X R9, RZ, RZ, R5, P0 ;  /* 0x000000ffff097224 */ /* 0x000fcc00000e0605 */
[----:B------:R-:W-:-:S08]  /*0a30*/  DFMA.RP R6, -R4, R8, R6 ;  /* 0x000000080406722b */ /* 0x000fd00000008106 */
[----:B------:R-:W-:-:S06]  /*0a40*/  DSETP.GT.AND P0, PT, R6, RZ, PT ;  /* 0x000000ff0600722a */ /* 0x000fcc0003f04000 */
[----:B------:R-:W-:Y:S02]  /*0a50*/  FSEL R4, R8, R4, P0 ;  /* 0x0000000408047208 */ /* 0x000fe40000000000 */
[----:B------:R-:W-:Y:S01]  /*0a60*/  FSEL R5, R9, R5, P0 ;  /* 0x0000000509057208 */ /* 0x000fe20000000000 */
[----:B------:R-:W-:Y:S06]  /*0a70*/  BRA `(.L_x_80) ;  /* 0x0000000000647947 */ /* 0x000fec0003800000 */
.L_x_79:
[----:B------:R-:W-:-:S14]  /*0a80*/  DSETP.NE.AND P0, PT, R6, RZ, PT ;  /* 0x000000ff0600722a */ /* 0x000fdc0003f05000 */
[----:B------:R-:W-:Y:S05]  /*0a90*/  @!P0 BRA `(.L_x_81) ;  /* 0x0000000000588947 */ /* 0x000fea0003800000 */
[----:B------:R-:W-:-:S13]  /*0aa0*/  ISETP.GE.AND P0, PT, R7, RZ, PT ;  /* 0x000000ff0700720c */ /* 0x000fda0003f06270 */
[----:B------:R-:W-:Y:S01]  /*0ab0*/  @!P0 MOV R4, 0x0 ;  /* 0x0000000000048802 */ /* 0x000fe20000000f00 */
[----:B------:R-:W-:Y:S01]  /*0ac0*/  @!P0 IMAD.MOV.U32 R5, RZ, RZ, -0x80000 ;  /* 0xfff80000ff058424 */ /* 0x000fe200078e00ff */
[----:B------:R-:W-:Y:S06]  /*0ad0*/  @!P0 BRA `(.L_x_80) ;  /* 0x00000000004c8947 */ /* 0x000fec0003800000 */
[----:B------:R-:W-:-:S13]  /*0ae0*/  ISETP.GT.AND P0, PT, R7, 0x7fefffff, PT ;  /* 0x7fefffff0700780c */ /* 0x000fda0003f04270 */
[----:B------:R-:W-:Y:S05]  /*0af0*/  @P0 BRA `(.L_x_81) ;  /* 0x0000000000400947 */ /* 0x000fea0003800000 */
[----:B------:R-:W-:Y:S01]  /*0b00*/  DMUL R4, R6, 8.11296384146066816958e+31 ;  /* 0x4690000006047828 */ /* 0x000fe20000000000 */
[----:B------:R-:W-:Y:S01]  /*0b10*/  IMAD.MOV.U32 R10, RZ, RZ, 0x0 ;  /* 0x00000000ff0a7424 */ /* 0x000fe200078e00ff */
[----:B------:R-:W-:Y:S01]  /*0b20*/  MOV R11, 0x3fd80000 ;  /* 0x3fd80000000b7802 */ /* 0x000fe20000000f00 */
[----:B------:R-:W-:-:S03]  /*0b30*/  IMAD.MOV.U32 R6, RZ, RZ, RZ ;  /* 0x000000ffff067224 */ /* 0x000fc600078e00ff */
[----:B------:R-:W0:Y:S03]  /*0b40*/  MUFU.RSQ64H R7, R5 ;  /* 0x0000000500077308 */ /* 0x000e260000001c00 */
[----:B0-----:R-:W-:-:S08]  /*0b50*/  DMUL R8, R6, R6 ;  /* 0x0000000606087228 */ /* 0x001fd00000000000 */
[----:B------:R-:W-:-:S08]  /*0b60*/  DFMA R8, R4, -R8, 1 ;  /* 0x3ff000000408742b */ /* 0x000fd00000000808 */
[----:B------:R-:W-:Y:S02]  /*0b70*/  DFMA R10, R8, R10, 0.5 ;  /* 0x3fe00000080a742b */ /* 0x000fe4000000000a */
[----:B------:R-:W-:-:S08]  /*0b80*/  DMUL R8, R6, R8 ;  /* 0x0000000806087228 */ /* 0x000fd00000000000 */
[----:B------:R-:W-:-:S08]  /*0b90*/  DFMA R8, R10, R8, R6 ;  /* 0x000000080a08722b */ /* 0x000fd00000000006 */
[----:B------:R-:W-:Y:S02]  /*0ba0*/  DMUL R6, R4, R8 ;  /* 0x0000000804067228 */ /* 0x000fe40000000000 */
[----:B------:R-:W-:-:S06]  /*0bb0*/  VIADD R9, R9, 0xfff00000 ;  /* 0xfff0000009097836 */ /* 0x000fcc0000000000 */
[----:B------:R-:W-:-:S08]  /*0bc0*/  DFMA R10, R6, -R6, R4 ;  /* 0x80000006060a722b */ /* 0x000fd00000000004 */
[----:B------:R-:W-:-:S10]  /*0bd0*/  DFMA R4, R8, R10, R6 ;  /* 0x0000000a0804722b */ /* 0x000fd40000000006 */
[----:B------:R-:W-:Y:S01]  /*0be0*/  VIADD R5, R5, 0xfcb00000 ;  /* 0xfcb0000005057836 */ /* 0x000fe20000000000 */
[----:B------:R-:W-:Y:S06]  /*0bf0*/  BRA `(.L_x_80) ;  /* 0x0000000000047947 */ /* 0x000fec0003800000 */
.L_x_81:
[----:B------:R-:W-:-:S11]  /*0c00*/  DADD R4, R6, R6 ;  /* 0x0000000006047229 */ /* 0x000fd60000000006 */
.L_x_80:
[----:B------:R-:W-:Y:S05]  /*0c10*/  BSYNC.RECONVERGENT B1 ;  /* 0x0000000000017941 */ /* 0x000fea0003800200 */
.L_x_78:
[----:B------:R-:W-:Y:S01]  /*0c20*/  IMAD.MOV.U32 R6, RZ, RZ, R4 ;  /* 0x000000ffff067224 */ /* 0x000fe200078e0004 */
[----:B------:R-:W-:Y:S01]  /*0c30*/  MOV R7, R5 ;  /* 0x0000000500077202 */ /* 0x000fe20000000f00 */
[----:B------:R-:W-:Y:S02]  /*0c40*/  IMAD.MOV.U32 R4, RZ, RZ, R0 ;  /* 0x000000ffff047224 */ /* 0x000fe400078e0000 */
[----:B------:R-:W-:-:S04]  /*0c50*/  IMAD.MOV.U32 R5, RZ, RZ, 0x0 ;  /* 0x00000000ff057424 */ /* 0x000fc800078e00ff */
[----:B------:R-:W-:Y:S05]  /*0c60*/  RET.REL.NODEC R4 `(_Z27InitializeSupercooledSpherePdS_S_S_) ;  /* 0xfffffff004e47950 */ /* 0x000fea0003c3ffff */
        .type           $_Z27InitializeSupercooledSpherePdS_S_S_$__internal_accurate_pow,@function
        .size           $_Z27InitializeSupercooledSpherePdS_S_S_$__internal_accurate_pow,(.L_x_87 - $_Z27InitializeSupercooledSpherePdS_S_S_$__internal_accurate_pow)
$_Z27InitializeSupercooledSpherePdS_S_S_$__internal_accurate_pow:
[----:B------:R-:W-:Y:S01]  /*0c70*/  ISETP.GT.U32.AND P0, PT, R27, 0xfffff, PT ;  /* 0x000fffff1b00780c */ /* 0x000fe20003f04070 */
[--C-:B------:R-:W-:Y:S01]  /*0c80*/  IMAD.MOV.U32 R9, RZ, RZ, R27.reuse ;  /* 0x000000ffff097224 */ /* 0x100fe200078e001b */
[----:B------:R-:W-:Y:S01]  /*0c90*/  MOV R13, 0x3ed0f5d2 ;  /* 0x3ed0f5d2000d7802 */ /* 0x000fe20000000f00 */
[----:B------:R-:W-:Y:S01]  /*0ca0*/  IMAD.MOV.U32 R14, RZ, RZ, RZ ;  /* 0x000000ffff0e7224 */ /* 0x000fe200078e00ff */
[----:B------:R-:W-:Y:S01]  /*0cb0*/  UMOV UR6, 0x7d2cafe2 ;  /* 0x7d2cafe200067882 */ /* 0x000fe20000000000 */
[----:B------:R-:W-:Y:S01]  /*0cc0*/  IMAD.MOV.U32 R12, RZ, RZ, 0x41ad3b5a ;  /* 0x41ad3b5aff0c7424 */ /* 0x000fe200078e00ff */
[----:B------:R-:W-:Y:S01]  /*0cd0*/  UMOV UR7, 0x3eb0f5ff ;  /* 0x3eb0f5ff00077882 */ /* 0x000fe20000000000 */
[----:B------:R-:W-:Y:S01]  /*0ce0*/  SHF.R.U32.HI R27, RZ, 0x14, R27 ;  /* 0x00000014ff1b7819 */ /* 0x000fe2000001161b */
[----:B------:R-:W-:Y:S01]  /*0cf0*/  UMOV UR8, 0xfefa39ef ;  /* 0xfefa39ef00087882 */ /* 0x000fe20000000000 */
[----:B------:R-:W-:-:S04]  /*0d00*/  UMOV UR9, 0x3fe62e42 ;  /* 0x3fe62e4200097882 */ /* 0x000fc80000000000 */
[----:B------:R-:W-:-:S10]  /*0d10*/  @!P0 DMUL R6, R8, 1.80143985094819840000e+16 ;  /* 0x4350000008068828 */ /* 0x000fd40000000000 */
[----:B------:R-:W-:Y:S01]  /*0d20*/  @!P0 MOV R9, R7 ;  /* 0x0000000700098202 */ /* 0x000fe20000000f00 */
[----:B------:R-:W-:Y:S01]  /*0d30*/  @!P0 IMAD.MOV.U32 R8, RZ, RZ, R6 ;  /* 0x000000ffff088224 */ /* 0x000fe200078e0006 */
[----:B------:R-:W-:Y:S02]  /*0d40*/  @!P0 LEA.HI R27, R7, 0xffffffca, RZ, 0xc ;  /* 0xffffffca071b8811 */ /* 0x000fe400078f60ff */
[----:B------:R-:W-:Y:S01]  /*0d50*/  LOP3.LUT R9, R9, 0x800fffff, RZ, 0xc0, !PT ;  /* 0x800fffff09097812 */ /* 0x000fe200078ec0ff */
[----:B------:R-:W-:Y:S01]  /*0d60*/  IMAD.MOV.U32 R10, RZ, RZ, R8 ;  /* 0x000000ffff0a7224 */ /* 0x000fe200078e0008 */
[----:B------:R-:W-:Y:S02]  /*0d70*/  IADD3 R6, PT, PT, R27, -0x3ff, RZ ;  /* 0xfffffc011b067810 */ /* 0x000fe40007ffe0ff */
[----:B------:R-:W-:-:S04]  /*0d80*/  LOP3.LUT R11, R9, 0x3ff00000, RZ, 0xfc, !PT ;  /* 0x3ff00000090b7812 */ /* 0x000fc800078efcff */
[----:B------:R-:W-:-:S13]  /*0d90*/  ISETP.GE.U32.AND P1, PT, R11, 0x3ff6a09f, PT ;  /* 0x3ff6a09f0b00780c */ /* 0x000fda0003f26070 */
[----:B------:R-:W-:Y:S02]  /*0da0*/  @P1 VIADD R9, R11, 0xfff00000 ;  /* 0xfff000000b091836 */ /* 0x000fe40000000000 */
[----:B------:R-:W-:-:S03]  /*0db0*/  @P1 VIADD R6, R27, 0xfffffc02 ;  /* 0xfffffc021b061836 */ /* 0x000fc60000000000 */
[----:B------:R-:W-:-:S06]  /*0dc0*/  @P1 MOV R11, R9 ;  /* 0x00000009000b1202 */ /* 0x000fcc0000000f00 */
        /* <DEDUP_REMOVED lines=8> */
[----:B------:R-:W-:-:S08]  /*0e50*/  DMUL R20, R8, R8 ;  /* 0x0000000808147228 */ /* 0x000fd00000000000 */
[----:B------:R-:W-:Y:S01]  /*0e60*/  DFMA R12, R20, UR6, R12 ;  /* 0x00000006140c7c2b */ /* 0x000fe2000800000c */
[----:B------:R-:W-:Y:S01]  /*0e70*/  UMOV UR6, 0x75488a3f ;  /* 0x75488a3f00067882 */ /* 0x000fe20000000000 */
[----:B------:R-:W-:-:S06]  /*0e80*/  UMOV UR7, 0x3ef3b20a ;  /* 0x3ef3b20a00077882 */ /* 0x000fcc0000000000 */
[----:B------:R-:W-:Y:S01]  /*0e90*/  DFMA R18, R20, R12, UR6 ;  /* 0x0000000614127e2b */ /* 0x000fe2000800000c */
[----:B------:R-:W-:Y:S01]  /*0ea0*/  UMOV UR6, 0xe4faecd5 ;  /* 0xe4faecd500067882 */ /* 0x000fe20000000000 */
[----:B------:R-:W-:Y:S01]  /*0eb0*/  UMOV UR7, 0x3f1745cd ;  /* 0x3f1745cd00077882 */ /* 0x000fe20000000000 */
[----:B------:R-:W-:-:S05]  /*0ec0*/  DADD R12, R10, -R8 ;  /* 0x000000000a0c7229 */ /* 0x000fca0000000808 */
[----:B------:R-:W-:Y:S01]  /*0ed0*/  DFMA R18, R20, R18, UR6 ;  /* 0x0000000614127e2b */ /* 0x000fe20008000012 */
[----:B------:R-:W-:Y:S01]  /*0ee0*/  UMOV UR6, 0x258a578b ;  /* 0x258a578b00067882 */ /* 0x000fe20000000000 */
[----:B------:R-:W-:Y:S01]  /*0ef0*/  UMOV UR7, 0x3f3c71c7 ;  /* 0x3f3c71c700077882 */ /* 0x000fe20000000000 */
[----:B------:R-:W-:-:S05]  /*0f00*/  DADD R12, R12, R12 ;  /* 0x000000000c0c7229 */ /* 0x000fca000000000c */
[----:B------:R-:W-:Y:S01]  /*0f10*/  DFMA R18, R20, R18, UR6 ;  /* 0x0000000614127e2b */ /* 0x000fe20008000012 */
[----:B------:R-:W-:Y:S01]  /*0f20*/  UMOV UR6, 0x9242b910 ;  /* 0x9242b91000067882 */ /* 0x000fe20000000000 */
[----:B------:R-:W-:Y:S01]  /*0f30*/  UMOV UR7, 0x3f624924 ;  /* 0x3f62492400077882 */ /* 0x000fe20000000000 */
[----:B------:R-:W-:-:S05]  /*0f40*/  DFMA R12, R10, -R8, R12 ;  /* 0x800000080a0c722b */ /* 0x000fca000000000c */
[----:B------:R-:W-:Y:S01]  /*0f50*/  DFMA R18, R20, R18, UR6 ;  /* 0x0000000614127e2b */ /* 0x000fe20008000012 */
[----:B------:R-:W-:Y:S01]  /*0f60*/  UMOV UR6, 0x99999dfb ;  /* 0x99999dfb00067882 */ /* 0x000fe20000000000 */
[----:B------:R-:W-:Y:S01]  /*0f70*/  UMOV UR7, 0x3f899999 ;  /* 0x3f89999900077882 */ /* 0x000fe20000000000 */
[----:B------:R-:W-:Y:S02]  /*0f80*/  DMUL R12, R14, R12 ;  /* 0x0000000c0e0c7228 */ /* 0x000fe40000000000 */
[----:B------:R-:W-:-:S03]  /*0f90*/  DMUL R14, R8, R8 ;  /* 0x00000008080e7228 */ /* 0x000fc60000000000 */
[----:B------:R-:W-:Y:S01]  /*0fa0*/  DFMA R18, R20, R18, UR6 ;  /* 0x0000000614127e2b */ /* 0x000fe20008000012 */
[----:B------:R-:W-:Y:S01]  /*0fb0*/  UMOV UR6, 0x55555555 ;  /* 0x5555555500067882 */ /* 0x000fe20000000000 */
[----:B------:R-:W-:-:S03]  /*0fc0*/  UMOV UR7, 0x3fb55555 ;  /* 0x3fb5555500077882 */ /* 0x000fc60000000000 */
[----:B------:R-:W-:-:S03]  /*0fd0*/  DFMA R22, R8, R8, -R14 ;  /* 0x000000080816722b */ /* 0x000fc6000000080e */
[----:B------:R-:W-:-:S08]  /*0fe0*/  DFMA R10, R20, R18, UR6 ;  /* 0x00000006140a7e2b */ /* 0x000fd00008000012 */
[----:B------:R-:W-:Y:S01]  /*0ff0*/  DADD R16, -R10, UR6 ;  /* 0x000000060a107e29 */ /* 0x000fe20008000100 */
[----:B------:R-:W-:Y:S01]  /*1000*/  UMOV UR6, 0xb9e7b0 ;  /* 0x00b9e7b000067882 */ /* 0x000fe20000000000 */
[----:B------:R-:W-:-:S06]  /*1010*/  UMOV UR7, 0x3c46a4cb ;  /* 0x3c46a4cb00077882 */ /* 0x000fcc0000000000 */
[----:B------:R-:W-:Y:S02]  /*1020*/  DFMA R16, R20, R18, R16 ;  /* 0x000000121410722b */ /* 0x000fe40000000010 */
[----:B------:R-:W-:Y:S01]  /*1030*/  DMUL R18, R8, R14 ;  /* 0x0000000e08127228 */ /* 0x000fe20000000000 */
[----:B------:R-:W-:Y:S02]  /*1040*/  VIADD R21, R13, 0x100000 ;  /* 0x001000000d157836 */ /* 0x000fe40000000000 */
[----:B------:R-:W-:-:S03]  /*1050*/  IMAD.MOV.U32 R20, RZ, RZ, R12 ;  /* 0x000000ffff147224 */ /* 0x000fc600078e000c */
[----:B------:R-:W-:Y:S01]  /*1060*/  DADD R16, R16, -UR6 ;  /* 0x8000000610107e29 */ /* 0x000fe20008000000 */
[----:B------:R-:W-:Y:S01]  /*1070*/  UMOV UR6, 0x80000000 ;  /* 0x8000000000067882 */ /* 0x000fe20000000000 */
[----:B------:R-:W-:Y:S01]  /*1080*/  UMOV UR7, 0x43300000 ;  /* 0x4330000000077882 */ /* 0x000fe20000000000 */
[C---:B------:R-:W-:Y:S02]  /*1090*/  DFMA R20, R8.reuse, R20, R22 ;  /* 0x000000140814722b */ /* 0x040fe40000000016 */
[----:B------:R-:W-:-:S08]  /*10a0*/  DFMA R22, R8, R14, -R18 ;  /* 0x0000000e0816722b */ /* 0x000fd00000000812 */
[----:B------:R-:W-:Y:S02]  /*10b0*/  DFMA R22, R12, R14, R22 ;  /* 0x0000000e0c16722b */ /* 0x000fe40000000016 */
[----:B------:R-:W-:-:S06]  /*10c0*/  DADD R14, R10, R16 ;  /* 0x000000000a0e7229 */ /* 0x000fcc0000000010 */
[----:B------:R-:W-:Y:S02]  /*10d0*/  DFMA R20, R8, R20, R22 ;  /* 0x000000140814722b */ /* 0x000fe40000000016 */
[----:B------:R-:W-:Y:S02]  /*10e0*/  DADD R22, R10, -R14 ;  /* 0x000000000a167229 */ /* 0x000fe4000000080e */
[----:B------:R-:W-:-:S06]  /*10f0*/  DMUL R10, R14, R18 ;  /* 0x000000120e0a7228 */ /* 0x000fcc0000000000 */
[----:B------:R-:W-:Y:S02]  /*1100*/  DADD R22, R16, R22 ;  /* 0x0000000010167229 */ /* 0x000fe40000000016 */
[----:B------:R-:W-:-:S08]  /*1110*/  DFMA R16, R14, R18, -R10 ;  /* 0x000000120e10722b */ /* 0x000fd0000000080a */
        /* <DEDUP_REMOVED lines=10> */
[----:B------:R-:W-:Y:S01]  /*11c0*/  LOP3.LUT R8, R6, 0x80000000, RZ, 0x3c, !PT ;  /* 0x8000000006087812 */ /* 0x000fe200078e3cff */
[----:B------:R-:W-:-:S06]  /*11d0*/  IMAD.MOV.U32 R9, RZ, RZ, 0x43300000 ;  /* 0x43300000ff097424 */ /* 0x000fcc00078e00ff */
[----:B------:R-:W-:Y:S02]  /*11e0*/  DADD R10, R14, R12 ;  /* 0x000000000e0a7229 */ /* 0x000fe4000000000c */
[----:B------:R-:W-:Y:S01]  /*11f0*/  DADD R8, R8, -UR6 ;  /* 0x8000000608087e29 */ /* 0x000fe20008000000 */
[----:B------:R-:W-:Y:S01]  /*1200*/  UMOV UR6, 0xfefa39ef ;  /* 0xfefa39ef00067882 */ /* 0x000fe20000000000 */
[----:B------:R-:W-:-:S04]  /*1210*/  UMOV UR7, 0x3fe62e42 ;  /* 0x3fe62e4200077882 */ /* 0x000fc80000000000 */
[--C-:B------:R-:W-:Y:S02]  /*1220*/  DADD R16, R14, -R10.reuse ;  /* 0x000000000e107229 */ /* 0x100fe4000000080a */
[----:B------:R-:W-:Y:S01]  /*1230*/  DFMA R6, R8, UR6, R10 ;  /* 0x0000000608067c2b */ /* 0x000fe2000800000a */
[----:B------:R-:W-:Y:S01]  /*1240*/  UMOV UR6, 0x3b39803f ;  /* 0x3b39803f00067882 */ /* 0x000fe20000000000 */
[----:B------:R-:W-:-:S04]  /*1250*/  UMOV UR7, 0x3c7abc9e ;  /* 0x3c7abc9e00077882 */ /* 0x000fc80000000000 */
[----:B------:R-:W-:Y:S02]  /*1260*/  DADD R16, R12, R16 ;  /* 0x000000000c107229 */ /* 0x000fe40000000010 */
[----:B------:R-:W-:-:S08]  /*1270*/  DFMA R14, R8, -UR8, R6 ;  /* 0x80000008080e7c2b */ /* 0x000fd00008000006 */
[----:B------:R-:W-:-:S08]  /*1280*/  DADD R14, -R10, R14 ;  /* 0x000000000a0e7229 */ /* 0x000fd0000000010e */
[----:B------:R-:W-:-:S08]  /*1290*/  DADD R14, R16, -R14 ;  /* 0x00000000100e7229 */ /* 0x000fd0000000080e */
[----:B------:R-:W-:Y:S01]  /*12a0*/  DFMA R14, R8, UR6, R14 ;  /* 0x00000006080e7c2b */ /* 0x000fe2000800000e */
[----:B------:R-:W-:Y:S02]  /*12b0*/  USHF.L.U32 UR7, UR5, 0x1, URZ ;  /* 0x0000000105077899 */ /* 0x000fe400080006ff */
[----:B------:R-:W-:Y:S02]  /*12c0*/  ULOP3.LUT UR6, UR5, 0xff0fffff, URZ, 0xc0, !UPT ;  /* 0xff0fffff05067892 */ /* 0x000fe4000f8ec0ff */
[----:B------:R-:W-:-:S03]  /*12d0*/  UISETP.GT.U32.AND UP0, UPT, UR7, -0x2000001, UPT ;  /* 0xfdffffff0700788c */ /* 0x000fc6000bf04070 */
[----:B------:R-:W-:Y:S01]  /*12e0*/  DADD R8, R6, R14 ;  /* 0x0000000006087229 */ /* 0x000fe2000000000e */
[----:B------:R-:W-:-:S03]  /*12f0*/  USEL UR7, UR6, UR5, UP0 ;  /* 0x0000000506077287 */ /* 0x000fc60008000000 */
[----:B------:R-:W-:-:S04]  /*1300*/  UMOV UR6, UR4 ;  /* 0x0000000400067c82 */ /* 0x000fc80008000000 */
[----:B------:R-:W-:Y:S02]  /*1310*/  DADD R6, R6, -R8 ;  /* 0x0000000006067229 */ /* 0x000fe40000000808 */
[----:B------:R-:W-:-:S06]  /*1320*/  DMUL R16, R8, UR6 ;  /* 0x0000000608107c28 */ /* 0x000fcc0008000000 */
[----:B------:R-:W-:Y:S02]  /*1330*/  DADD R6, R14, R6 ;  /* 0x000000000e067229 */ /* 0x000fe40000000006 */
[----:B------:R-:W-:-:S08]  /*1340*/  DFMA R10, R8, UR6, -R16 ;  /* 0x00000006080a7c2b */ /* 0x000fd00008000810 */
[----:B------:R-:W-:Y:S01]  /*1350*/  DFMA R10, R6, UR6, R10 ;  /* 0x00000006060a7c2b */ /* 0x000fe2000800000a */
[----:B------:R-:W-:Y:S01]  /*1360*/  UMOV UR6, 0x3b39803f ;  /* 0x3b39803f00067882 */ /* 0x000fe20000000000 */
[----:B------:R-:W-:Y:S01]  /*1370*/  MOV R6, 0x652b82fe ;  /* 0x652b82fe00067802 */ /* 0x000fe20000000f00 */
[----:B------:R-:W-:Y:S01]  /*1380*/  IMAD.MOV.U32 R7, RZ, RZ, 0x3ff71547 ;  /* 0x3ff71547ff077424 */ /* 0x000fe200078e00ff */
[----:B------:R-:W-:-:S04]  /*1390*/  UMOV UR7, 0x3c7abc9e ;  /* 0x3c7abc9e00077882 */ /* 0x000fc80000000000 */
[----:B------:R-:W-:-:S08]  /*13a0*/  DADD R8, R16, R10 ;  /* 0x0000000010087229 */ /* 0x000fd0000000000a */
[----:B------:R-:W-:Y:S02]  /*13b0*/  DFMA R6, R8, R6, 6.75539944105574400000e+15 ;  /* 0x433800000806742b */ /* 0x000fe40000000006 */
[----:B------:R-:W-:-:S06]  /*13c0*/  FSETP.GEU.AND P0, PT, |R9|, 4.1917929649353027344, PT ;  /* 0x4086232b0900780b */ /* 0x000fcc0003f0e200 */
[----:B------:R-:W-:-:S08]  /*13d0*/  DADD R14, R6, -6.75539944105574400000e+15 ;  /* 0xc3380000060e7429 */ /* 0x000fd00000000000 */
[----:B------:R-:W-:-:S08]  /*13e0*/  DFMA R12, R14, -UR8, R8 ;  /* 0x800000080e0c7c2b */ /* 0x000fd00008000008 */
[----:B------:R-:W-:Y:S01]  /*13f0*/  DFMA R12, R14, -UR6, R12 ;  /* 0x800000060e0c7c2b */ /* 0x000fe2000800000c */
[----:B------:R-:W-:Y:S01]  /*1400*/  UMOV UR6, 0x69ce2bdf ;  /* 0x69ce2bdf00067882 */ /* 0x000fe20000000000 */
[----:B------:R-:W-:Y:S01]  /*1410*/  IMAD.MOV.U32 R14, RZ, RZ, -0x35dec16 ;  /* 0xfca213eaff0e7424 */ /* 0x000fe200078e00ff */
[----:B------:R-:W-:Y:S01]  /*1420*/  MOV R15, 0x3e928af3 ;  /* 0x3e928af3000f7802 */ /* 0x000fe20000000f00 */
[----:B------:R-:W-:-:S05]  /*1430*/  UMOV UR7, 0x3e5ade15 ;  /* 0x3e5ade1500077882 */ /* 0x000fca0000000000 */
        /* <DEDUP_REMOVED lines=26> */
[----:B------:R-:W-:Y:S02]  /*15e0*/  DFMA R14, R12, R14, 1 ;  /* 0x3ff000000c0e742b */ /* 0x000fe4000000000e */
[----:B------:R-:W-:-:S08]  /*15f0*/  DADD R12, R16, -R8 ;  /* 0x00000000100c7229 */ /* 0x000fd00000000808 */
[----:B------:R-:W-:Y:S01]  /*1600*/  DADD R12, R10, R12 ;  /* 0x000000000a0c7229 */ /* 0x000fe2000000000c */
[----:B------:R-:W-:Y:S02]  /*1610*/  IMAD R11, R6, 0x100000, R15 ;  /* 0x00100000060b7824 */ /* 0x000fe400078e020f */
[----:B------:R-:W-:Y:S01]  /*1620*/  IMAD.MOV.U32 R10, RZ, RZ, R14 ;  /* 0x000000ffff0a7224 */ /* 0x000fe200078e000e */
[----:B------:R-:W-:Y:S07]  /*1630*/  @!P0 BRA `(.L_x_82) ;  /* 0x0000000000308947 */ /* 0x000fee0003800000 */
[----:B------:R-:W-:Y:S01]  /*1640*/  FSETP.GEU.AND P1, PT, |R9|, 4.2275390625, PT ;  /* 0x408748000900780b */ /* 0x000fe20003f2e200 */
[C---:B------:R-:W-:Y:S02]  /*1650*/  DADD R10, R8.reuse, +INF ;  /* 0x7ff00000080a7429 */ /* 0x040fe40000000000 */
[----:B------:R-:W-:-:S08]  /*1660*/  DSETP.GEU.AND P0, PT, R8, RZ, PT ;  /* 0x000000ff0800722a */ /* 0x000fd00003f0e000 */
[----:B------:R-:W-:Y:S02]  /*1670*/  FSEL R10, R10, RZ, P0 ;  /* 0x000000ff0a0a7208 */ /* 0x000fe40000000000 */
[----:B------:R-:W-:Y:S02]  /*1680*/  @!P1 LEA.HI R7, R6, R6, RZ, 0x1 ;  /* 0x0000000606079211 */ /* 0x000fe400078f08ff */
[----:B------:R-:W-:Y:S02]  /*1690*/  FSEL R11, R11, RZ, P0 ;  /* 0x000000ff0b0b7208 */ /* 0x000fe40000000000 */
[----:B------:R-:W-:-:S04]  /*16a0*/  @!P1 SHF.R.S32.HI R7, RZ, 0x1, R7 ;  /* 0x00000001ff079819 */ /* 0x000fc80000011407 */
[----:B------:R-:W-:Y:S01]  /*16b0*/  @!P1 IADD3 R6, PT, PT, R6, -R7, RZ ;  /* 0x8000000706069210 */ /* 0x000fe20007ffe0ff */
[----:B------:R-:W-:-:S03]  /*16c0*/  @!P1 IMAD R15, R7, 0x100000, R15 ;  /* 0x00100000070f9824 */ /* 0x000fc600078e020f */
[----:B------:R-:W-:Y:S01]  /*16d0*/  @!P1 LEA R7, R6, 0x3ff00000, 0x14 ;  /* 0x3ff0000006079811 */ /* 0x000fe200078ea0ff */
[----:B------:R-:W-:-:S06]  /*16e0*/  @!P1 IMAD.MOV.U32 R6, RZ, RZ, RZ ;  /* 0x000000ffff069224 */ /* 0x000fcc00078e00ff */
[----:B------:R-:W-:-:S11]  /*16f0*/  @!P1 DMUL R10, R14, R6 ;  /* 0x000000060e0a9228 */ /* 0x000fd60000000000 */
.L_x_82:
[----:B------:R-:W-:Y:S01]  /*1700*/  DFMA R12, R12, R10, R10 ;  /* 0x0000000a0c0c722b */ /* 0x000fe2000000000a */
[----:B------:R-:W-:Y:S01]  /*1710*/  MOV R8, R0 ;  /* 0x0000000000087202 */ /* 0x000fe20000000f00 */
[----:B------:R-:W-:Y:S01]  /*1720*/  DSETP.NEU.AND P0, PT, |R10|, +INF , PT ;  /* 0x7ff000000a00742a */ /* 0x000fe20003f0d200 */
[----:B------:R-:W-:-:S07]  /*1730*/  IMAD.MOV.U32 R9, RZ, RZ, 0x0 ;  /* 0x00000000ff097424 */ /* 0x000fce00078e00ff */
[----:B------:R-:W-:Y:S02]  /*1740*/  FSEL R6, R10, R12, !P0 ;  /* 0x0000000c0a067208 */ /* 0x000fe40004000000 */
[----:B------:R-:W-:Y:S01]  /*1750*/  FSEL R7, R11, R13, !P0 ;  /* 0x0000000d0b077208 */ /* 0x000fe20004000000 */
[----:B------:R-:W-:Y:S06]  /*1760*/  RET.REL.NODEC R8 `(_Z27InitializeSupercooledSpherePdS_S_S_) ;  /* 0xffffffe808247950 */ /* 0x000fec0003c3ffff */
.L_x_83:
        /* <DEDUP_REMOVED lines=9> */
.L_x_87:


//--------------------- .nv.global.init           --------------------------
	.section	.nv.global.init,"aw",@progbits
	.align	4
.nv.global.init:
	.type		mrg32k3aM1SubSeq,@object
	.size		mrg32k3aM1SubSeq,(mrg32k3aM2SubSeq - mrg32k3aM1SubSeq)
mrg32k3aM1SubSeq:
        /* <DEDUP_REMOVED lines=126> */
	.type		mrg32k3aM2SubSeq,@object
	.size		mrg32k3aM2SubSeq,(mrg32k3aM1 - mrg32k3aM2SubSeq)
mrg32k3aM2SubSeq:
        /* <DEDUP_REMOVED lines=126> */
	.type		mrg32k3aM1,@object
	.size		mrg32k3aM1,(mrg32k3aM1Seq - mrg32k3aM1)
mrg32k3aM1:
        /* <DEDUP_REMOVED lines=144> */
	.type		mrg32k3aM1Seq,@object
	.size		mrg32k3aM1Seq,(mrg32k3aM2 - mrg32k3aM1Seq)
mrg32k3aM1Seq:
        /* <DEDUP_REMOVED lines=144> */
	.type		mrg32k3aM2,@object
	.size		mrg32k3aM2,(mrg32k3aM2Seq - mrg32k3aM2)
mrg32k3aM2:
        /* <DEDUP_REMOVED lines=144> */
	.type		mrg32k3aM2Seq,@object
	.size		mrg32k3aM2Seq,(precalc_xorwow_matrix - mrg32k3aM2Seq)
mrg32k3aM2Seq:
        /* <DEDUP_REMOVED lines=144> */
	.type		precalc_xorwow_matrix,@object
	.size		precalc_xorwow_matrix,(precalc_xorwow_offset_matrix - precalc_xorwow_matrix)
precalc_xorwow_matrix:
        /* <DEDUP_REMOVED lines=6400> */
	.type		precalc_xorwow_offset_matrix,@object
	.size		precalc_xorwow_offset_matrix,(.L_1 - precalc_xorwow_offset_matrix)
precalc_xorwow_offset_matrix:
        /* <DEDUP_REMOVED lines=6400> */
.L_1:


//--------------------- .nv.shared.reserved.0     --------------------------
	.section	.nv.shared.reserved.0,"aw",@nobits
	.weak		__nv_reservedSMEM_offset_0_alias
	.size		__nv_reservedSMEM_offset_0_alias, 0, 64
	.other		__nv_reservedSMEM_offset_0_alias,@"STO_CUDA_RESERVED_SHARED STV_DEFAULT"
__nv_reservedSMEM_offset_0_alias:
	.zero		0
	.zero		64


//--------------------- .nv.constant0._Z23InitializeRandomNumbersP17curandStateXORWOW --------------------------
	.section	.nv.constant0._Z23InitializeRandomNumbersP17curandStateXORWOW,"a",@progbits
	.sectionflags	@""
	.align	4
.nv.constant0._Z23InitializeRandomNumbersP17curandStateXORWOW:
	.zero		904


//--------------------- .nv.constant0._Z15SetBoundariesXYPd --------------------------
	.section	.nv.constant0._Z15SetBoundariesXYPd,"a",@progbits
	.sectionflags	@""
	.align	4
.nv.constant0._Z15SetBoundariesXYPd:
	.zero		904


//--------------------- .nv.constant0._Z15SetBoundariesXZPd --------------------------
	.section	.nv.constant0._Z15SetBoundariesXZPd,"a",@progbits
	.sectionflags	@""
	.align	4
.nv.constant0._Z15SetBoundariesXZPd:
	.zero		904


//--------------------- .nv.constant0._Z15SetBoundariesYZPd --------------------------
	.section	.nv.constant0._Z15SetBoundariesYZPd,"a",@progbits
	.sectionflags	@""
	.align	4
.nv.constant0._Z15SetBoundariesYZPd:
	.zero		904


//--------------------- .nv.constant0._Z13ApplyTimeStepPdS_ --------------------------
	.section	.nv.constant0._Z13ApplyTimeStepPdS_,"a",@progbits
	.sectionflags	@""
	.align	4
.nv.constant0._Z13ApplyTimeStepPdS_:
	.zero		912


//--------------------- .nv.constant0._Z12CalcTimeStepPdS_S_S_P17curandStateXORWOW --------------------------
	.section	.nv.constant0._Z12CalcTimeStepPdS_S_S_P17curandStateXORWOW,"a",@progbits
	.sectionflags	@""
	.align	4
.nv.constant0._Z12CalcTimeStepPdS_S_S_P17curandStateXORWOW:
	.zero		936


//--------------------- .nv.constant0._Z27InitializeSupercooledSpherePdS_S_S_ --------------------------
	.section	.nv.constant0._Z27InitializeSupercooledSpherePdS_S_S_,"a",@progbits
	.sectionflags	@""
	.align	4
.nv.constant0._Z27InitializeSupercooledSpherePdS_S_S_:
	.zero		928


//--------------------- SYMBOLS --------------------------

	.type		.nv.reservedSmem.offset0,@object
	.size		.nv.reservedSmem.offset0,0x4
